	.target	sm_100a

	.elftype	@"ET_EXEC"


//--------------------- .note.nv.tkinfo           --------------------------
	.section	.note.nv.tkinfo,"",@"SHT_NOTE"
	.sectionflags	@"SHF_NOTE_NV_TKINFO"
	.tkinfo
        /*0018*/ 	.word	0x00000002
        /*0030*/ 	.string	""
        /*0030*/ 	.string	"ptxas"
        /*0030*/ 	.string	"Cuda compilation tools, release 13.0, V13.0.88"
        /*0030*/ 	.string	"Build cuda_13.0.r13.0/compiler.36424714_0"
        /*0030*/ 	.string	"-arch sm_100a -m 64 "



//--------------------- .note.nv.cuinfo           --------------------------
	.section	.note.nv.cuinfo,"",@"SHT_NOTE"
	.sectionflags	@"SHF_NOTE_NV_CUINFO"
        /*0018*/ 	.short	0x0002
        /*001a*/ 	.short	0x0064
        /*001c*/ 	.short	0x0082
	.zero		2


//--------------------- .nv.info                  --------------------------
	.section	.nv.info,"",@"SHT_CUDA_INFO"
	.align	4


	//----- nvinfo : EIATTR_REGCOUNT
	.align		4
        /*0000*/ 	.byte	0x04, 0x2f
        /*0002*/ 	.short	(.L_19 - .L_18)
	.align		4
.L_18:
        /*0004*/ 	.word	index@(_ZN7cutlass13device_kernelINS_4gemm6kernel13GemmUniversalIN4cute5tupleIJiiiiEEENS1_10collective13CollectiveMmaINS1_35MainloopSm100TmaUmmaWarpSpecializedILi26ELi2ELi4ENS5_IJNS4_1CILi2EEENSA_ILi1EEESC_EEEEENS5_IJNSA_ILi128EEESF_NSA_ILi32EEEEEENS_10bfloat16_tENS5_IJlSC_lEEESI_SJ_NS4_8TiledMMAINS4_8MMA_AtomIJNS4_26SM100_MMA_F16BF16_2x1SM_SSISI_SI_fLi128ELi128ELNS4_4UMMA5MajorE0ELSO_0ELNSN_7ScaleInE0ELSP_0EEEEEENS4_6LayoutINS5_IJSC_SC_SC_EEENS5_IJNSA_ILi0EEESU_SU_EEEEENS5_IJNS4_10UnderscoreESX_SX_EEEEENS4_18SM100_TMA_2SM_LOADENS4_14ComposedLayoutINS4_7SwizzleILi2ELi4ELi3EEENS4_18smem_ptr_flag_bitsILi16EEENSS_INS5_IJNSA_ILi8EEESG_EEENS5_IJSG_SC_EEEEEEEvNS4_8identityES10_S1A_vS1B_EENS_8epilogue10collective18CollectiveEpilogueINS1D_23Sm100TmaWarpSpecializedILi4ELi2ELi16ELb1ELb0EEEJNS5_IJNSA_ILi64EEESF_SG_EEENS5_IJNSS_IS1I_SC_EENSS_INS5_IJNSA_ILi16EEESB_EEENS5_IJSC_S1I_EEEEEEEESI_SJ_SI_SJ_NS1D_6fusion15FusionCallbacksIS1H_NS1Q_17LinearCombinationISI_fSI_fLNS_15FloatRoundStyleE2EEES1J_S1P_JEEENS4_5SM1004TMEM4LOAD26SM100_TMEM_LOAD_32dp32b16xENS4_13SM90_TMA_LOADENS11_INS12_ILi1ELi4ELi3EEES15_NSS_INS5_IJS16_S1L_EEENS5_IJS1L_SC_EEEEEEENS4_39AutoVectorizingCopyWithAssumedAlignmentILi128EEENS4_14SM90_TMA_STOREES25_S27_S27_EEEvvEEEEvNT_6ParamsE)
        /*0008*/ 	.word	0x0000005b


	//----- nvinfo : EIATTR_FRAME_SIZE
	.align		4
.L_19:
        /*000c*/ 	.byte	0x04, 0x11
        /*000e*/ 	.short	(.L_21 - .L_20)
	.align		4
.L_20:
        /*0010*/ 	.word	index@($__internal_2_$__cuda_sm10x_tcgen05_guardrail_trap_unallocated_columns_being_dealloced)
        /*0014*/ 	.word	0x00000000


	//----- nvinfo : EIATTR_FRAME_SIZE
	.align		4
.L_21:
        /*0018*/ 	.byte	0x04, 0x11
        /*001a*/ 	.short	(.L_23 - .L_22)
	.align		4
.L_22:
        /*001c*/ 	.word	index@($__internal_1_$__cuda_sm10x_tcgen05_guardrail_trap_phase_invalid_during_alloc)
        /*0020*/ 	.word	0x00000000


	//----- nvinfo : EIATTR_FRAME_SIZE
	.align		4
.L_23:
        /*0024*/ 	.byte	0x04, 0x11
        /*0026*/ 	.short	(.L_25 - .L_24)
	.align		4
.L_24:
        /*0028*/ 	.word	index@($__internal_0_$__cuda_sm10x_tcgen05_guardrail_trap_col_being_dealloced_not_returned_by_alloc)
        /*002c*/ 	.word	0x00000000


	//----- nvinfo : EIATTR_FRAME_SIZE
	.align		4
.L_25:
        /*0030*/ 	.byte	0x04, 0x11
        /*0032*/ 	.short	(.L_27 - .L_26)
	.align		4
.L_26:
        /*0034*/ 	.word	index@(_ZN7cutlass13device_kernelINS_4gemm6kernel13GemmUniversalIN4cute5tupleIJiiiiEEENS1_10collective13CollectiveMmaINS1_35MainloopSm100TmaUmmaWarpSpecializedILi26ELi2ELi4ENS5_IJNS4_1CILi2EEENSA_ILi1EEESC_EEEEENS5_IJNSA_ILi128EEESF_NSA_ILi32EEEEEENS_10bfloat16_tENS5_IJlSC_lEEESI_SJ_NS4_8TiledMMAINS4_8MMA_AtomIJNS4_26SM100_MMA_F16BF16_2x1SM_SSISI_SI_fLi128ELi128ELNS4_4UMMA5MajorE0ELSO_0ELNSN_7ScaleInE0ELSP_0EEEEEENS4_6LayoutINS5_IJSC_SC_SC_EEENS5_IJNSA_ILi0EEESU_SU_EEEEENS5_IJNS4_10UnderscoreESX_SX_EEEEENS4_18SM100_TMA_2SM_LOADENS4_14ComposedLayoutINS4_7SwizzleILi2ELi4ELi3EEENS4_18smem_ptr_flag_bitsILi16EEENSS_INS5_IJNSA_ILi8EEESG_EEENS5_IJSG_SC_EEEEEEEvNS4_8identityES10_S1A_vS1B_EENS_8epilogue10collective18CollectiveEpilogueINS1D_23Sm100TmaWarpSpecializedILi4ELi2ELi16ELb1ELb0EEEJNS5_IJNSA_ILi64EEESF_SG_EEENS5_IJNSS_IS1I_SC_EENSS_INS5_IJNSA_ILi16EEESB_EEENS5_IJSC_S1I_EEEEEEEESI_SJ_SI_SJ_NS1D_6fusion15FusionCallbacksIS1H_NS1Q_17LinearCombinationISI_fSI_fLNS_15FloatRoundStyleE2EEES1J_S1P_JEEENS4_5SM1004TMEM4LOAD26SM100_TMEM_LOAD_32dp32b16xENS4_13SM90_TMA_LOADENS11_INS12_ILi1ELi4ELi3EEES15_NSS_INS5_IJS16_S1L_EEENS5_IJS1L_SC_EEEEEEENS4_39AutoVectorizingCopyWithAssumedAlignmentILi128EEENS4_14SM90_TMA_STOREES25_S27_S27_EEEvvEEEEvNT_6ParamsE)
        /*0038*/ 	.word	0x00000000


	//----- nvinfo : EIATTR_MIN_STACK_SIZE
	.align		4
.L_27:
        /*003c*/ 	.byte	0x04, 0x12
        /*003e*/ 	.short	(.L_29 - .L_28)
	.align		4
.L_28:
        /*0040*/ 	.word	index@(_ZN7cutlass13device_kernelINS_4gemm6kernel13GemmUniversalIN4cute5tupleIJiiiiEEENS1_10collective13CollectiveMmaINS1_35MainloopSm100TmaUmmaWarpSpecializedILi26ELi2ELi4ENS5_IJNS4_1CILi2EEENSA_ILi1EEESC_EEEEENS5_IJNSA_ILi128EEESF_NSA_ILi32EEEEEENS_10bfloat16_tENS5_IJlSC_lEEESI_SJ_NS4_8TiledMMAINS4_8MMA_AtomIJNS4_26SM100_MMA_F16BF16_2x1SM_SSISI_SI_fLi128ELi128ELNS4_4UMMA5MajorE0ELSO_0ELNSN_7ScaleInE0ELSP_0EEEEEENS4_6LayoutINS5_IJSC_SC_SC_EEENS5_IJNSA_ILi0EEESU_SU_EEEEENS5_IJNS4_10UnderscoreESX_SX_EEEEENS4_18SM100_TMA_2SM_LOADENS4_14ComposedLayoutINS4_7SwizzleILi2ELi4ELi3EEENS4_18smem_ptr_flag_bitsILi16EEENSS_INS5_IJNSA_ILi8EEESG_EEENS5_IJSG_SC_EEEEEEEvNS4_8identityES10_S1A_vS1B_EENS_8epilogue10collective18CollectiveEpilogueINS1D_23Sm100TmaWarpSpecializedILi4ELi2ELi16ELb1ELb0EEEJNS5_IJNSA_ILi64EEESF_SG_EEENS5_IJNSS_IS1I_SC_EENSS_INS5_IJNSA_ILi16EEESB_EEENS5_IJSC_S1I_EEEEEEEESI_SJ_SI_SJ_NS1D_6fusion15FusionCallbacksIS1H_NS1Q_17LinearCombinationISI_fSI_fLNS_15FloatRoundStyleE2EEES1J_S1P_JEEENS4_5SM1004TMEM4LOAD26SM100_TMEM_LOAD_32dp32b16xENS4_13SM90_TMA_LOADENS11_INS12_ILi1ELi4ELi3EEES15_NSS_INS5_IJS16_S1L_EEENS5_IJS1L_SC_EEEEEEENS4_39AutoVectorizingCopyWithAssumedAlignmentILi128EEENS4_14SM90_TMA_STOREES25_S27_S27_EEEvvEEEEvNT_6ParamsE)
        /*0044*/ 	.word	0x00000000
.L_29:


//--------------------- .nv.compat                --------------------------
	.section	.nv.compat,"",@"SHT_CUDA_COMPAT_INFO"
	.align	4
        /*0000*/ 	.byte	0x02, 0x09, 0x01, 0x00, 0x02, 0x02, 0x02, 0x00, 0x02, 0x05, 0x05, 0x00, 0x03, 0x07, 0x01, 0x01
        /*0010*/ 	.byte	0x02, 0x03, 0x01, 0x00, 0x02, 0x06, 0x01, 0x00, 0x04, 0x0b, 0x08, 0x00, 0x09, 0x00, 0x00, 0x00
        /*0020*/ 	.byte	0x00, 0x00, 0x00, 0x00


//--------------------- .nv.info._ZN7cutlass13device_kernelINS_4gemm6kernel13GemmUniversalIN4cute5tupleIJiiiiEEENS1_10collective13CollectiveMmaINS1_35MainloopSm100TmaUmmaWarpSpecializedILi26ELi2ELi4ENS5_IJNS4_1CILi2EEENSA_ILi1EEESC_EEEEENS5_IJNSA_ILi128EEESF_NSA_ILi32EEEEEENS_10bfloat16_tENS5_IJlSC_lEEESI_SJ_NS4_8TiledMMAINS4_8MMA_AtomIJNS4_26SM100_MMA_F16BF16_2x1SM_SSISI_SI_fLi128ELi128ELNS4_4UMMA5MajorE0ELSO_0ELNSN_7ScaleInE0ELSP_0EEEEEENS4_6LayoutINS5_IJSC_SC_SC_EEENS5_IJNSA_ILi0EEESU_SU_EEEEENS5_IJNS4_10UnderscoreESX_SX_EEEEENS4_18SM100_TMA_2SM_LOADENS4_14ComposedLayoutINS4_7SwizzleILi2ELi4ELi3EEENS4_18smem_ptr_flag_bitsILi16EEENSS_INS5_IJNSA_ILi8EEESG_EEENS5_IJSG_SC_EEEEEEEvNS4_8identityES10_S1A_vS1B_EENS_8epilogue10collective18CollectiveEpilogueINS1D_23Sm100TmaWarpSpecializedILi4ELi2ELi16ELb1ELb0EEEJNS5_IJNSA_ILi64EEESF_SG_EEENS5_IJNSS_IS1I_SC_EENSS_INS5_IJNSA_ILi16EEESB_EEENS5_IJSC_S1I_EEEEEEEESI_SJ_SI_SJ_NS1D_6fusion15FusionCallbacksIS1H_NS1Q_17LinearCombinationISI_fSI_fLNS_15FloatRoundStyleE2EEES1J_S1P_JEEENS4_5SM1004TMEM4LOAD26SM100_TMEM_LOAD_32dp32b16xENS4_13SM90_TMA_LOADENS11_INS12_ILi1ELi4ELi3EEES15_NSS_INS5_IJS16_S1L_EEENS5_IJS1L_SC_EEEEEEENS4_39AutoVectorizingCopyWithAssumedAlignmentILi128EEENS4_14SM90_TMA_STOREES25_S27_S27_EEEvvEEEEvNT_6ParamsE --------------------------
	.section	.nv.info._ZN7cutlass13device_kernelINS_4gemm6kernel13GemmUniversalIN4cute5tupleIJiiiiEEENS1_10collective13CollectiveMmaINS1_35MainloopSm100TmaUmmaWarpSpecializedILi26ELi2ELi4ENS5_IJNS4_1CILi2EEENSA_ILi1EEESC_EEEEENS5_IJNSA_ILi128EEESF_NSA_ILi32EEEEEENS_10bfloat16_tENS5_IJlSC_lEEESI_SJ_NS4_8TiledMMAINS4_8MMA_AtomIJNS4_26SM100_MMA_F16BF16_2x1SM_SSISI_SI_fLi128ELi128ELNS4_4UMMA5MajorE0ELSO_0ELNSN_7ScaleInE0ELSP_0EEEEEENS4_6LayoutINS5_IJSC_SC_SC_EEENS5_IJNSA_ILi0EEESU_SU_EEEEENS5_IJNS4_10UnderscoreESX_SX_EEEEENS4_18SM100_TMA_2SM_LOADENS4_14ComposedLayoutINS4_7SwizzleILi2ELi4ELi3EEENS4_18smem_ptr_flag_bitsILi16EEENSS_INS5_IJNSA_ILi8EEESG_EEENS5_IJSG_SC_EEEEEEEvNS4_8identityES10_S1A_vS1B_EENS_8epilogue10collective18CollectiveEpilogueINS1D_23Sm100TmaWarpSpecializedILi4ELi2ELi16ELb1ELb0EEEJNS5_IJNSA_ILi64EEESF_SG_EEENS5_IJNSS_IS1I_SC_EENSS_INS5_IJNSA_ILi16EEESB_EEENS5_IJSC_S1I_EEEEEEEESI_SJ_SI_SJ_NS1D_6fusion15FusionCallbacksIS1H_NS1Q_17LinearCombinationISI_fSI_fLNS_15FloatRoundStyleE2EEES1J_S1P_JEEENS4_5SM1004TMEM4LOAD26SM100_TMEM_LOAD_32dp32b16xENS4_13SM90_TMA_LOADENS11_INS12_ILi1ELi4ELi3EEES15_NSS_INS5_IJS16_S1L_EEENS5_IJS1L_SC_EEEEEEENS4_39AutoVectorizingCopyWithAssumedAlignmentILi128EEENS4_14SM90_TMA_STOREES25_S27_S27_EEEvvEEEEvNT_6ParamsE,"",@"SHT_CUDA_INFO"
	.sectionflags	@""
	.align	4


	//----- nvinfo : EIATTR_CUDA_API_VERSION
	.align		4
        /*0000*/ 	.byte	0x04, 0x37
        /*0002*/ 	.short	(.L_31 - .L_30)
.L_30:
        /*0004*/ 	.word	0x00000082


	//----- nvinfo : EIATTR_KPARAM_INFO
	.align		4
.L_31:
        /*0008*/ 	.byte	0x04, 0x17
        /*000a*/ 	.short	(.L_33 - .L_32)
.L_32:
        /*000c*/ 	.word	0x00000000
        /*0010*/ 	.short	0x0000
        /*0012*/ 	.short	0x0000
        /*0014*/ 	.byte	0x00, 0xf0, 0x01, 0x20


	//----- nvinfo : EIATTR_AT_ENTRY_FRAGMENTS
	.align		4
.L_33:
        /*0018*/ 	.byte	0x04, 0x4f
        /*001a*/ 	.short	(.L_35 - .L_34)


	//   ....[0]....
.L_34:
        /*001c*/ 	.word	0x00000007


	//----- nvinfo : EIATTR_RESERVED_SMEM_USED
	.align		4
.L_35:
        /*0020*/ 	.byte	0x01, 0x41
	.zero		2


	//----- nvinfo : EIATTR_SPARSE_MMA_MASK
	.align		4
        /*0024*/ 	.byte	0x03, 0x50
        /*0026*/ 	.short	0x0000


	//----- nvinfo : EIATTR_TCGEN05_2CTA_USED
	.align		4
        /*0028*/ 	.byte	0x01, 0x52
	.zero		2


	//----- nvinfo : EIATTR_MAXREG_COUNT
	.align		4
        /*002c*/ 	.byte	0x03, 0x1b
        /*002e*/ 	.short	0x00ff


	//----- nvinfo : EIATTR_NUM_BARRIERS
	.align		4
        /*0030*/ 	.byte	0x02, 0x4c
        /*0032*/ 	.byte	0x07
	.zero		1


	//----- nvinfo : EIATTR_EXTERNS
	.align		4
        /*0034*/ 	.byte	0x04, 0x0f
        /*0036*/ 	.short	(.L_37 - .L_36)


	//   ....[0]....
	.align		4
.L_36:
        /*0038*/ 	.word	index@(__assertfail)


	//----- nvinfo : EIATTR_MERCURY_ISA_VERSION
	.align		4
.L_37:
        /*003c*/ 	.byte	0x03, 0x5f
        /*003e*/ 	.short	0x0101


	//----- nvinfo : EIATTR_INT_WARP_WIDE_INSTR_OFFSETS
	.align		4
        /*0040*/ 	.byte	0x04, 0x31
        /*0042*/ 	.short	(.L_39 - .L_38)


	//   ....[0]....
.L_38:
        /*0044*/ 	.word	0x00001000


	//   ....[1]....
        /*0048*/ 	.word	0x000010a0


	//   ....[2]....
        /*004c*/ 	.word	0x000023d0


	//   ....[3]....
        /*0050*/ 	.word	0x00004e30


	//   ....[4]....
        /*0054*/ 	.word	0x00004e50


	//   ....[5]....
        /*0058*/ 	.word	0x00004e80


	//   ....[6]....
        /*005c*/ 	.word	0x000057c0


	//   ....[7]....
        /*0060*/ 	.word	0x000057e0


	//   ....[8]....
        /*0064*/ 	.word	0x000058d0


	//   ....[9]....
        /*0068*/ 	.word	0x00005990


	//   ....[10]....
        /*006c*/ 	.word	0x000059b0


	//   ....[11]....
        /*0070*/ 	.word	0x00005aa0


	//   ....[12]....
        /*0074*/ 	.word	0x00005b70


	//   ....[13]....
        /*0078*/ 	.word	0x00005b90


	//   ....[14]....
        /*007c*/ 	.word	0x00005cc0


	//   ....[15]....
        /*0080*/ 	.word	0x00005e40


	//   ....[16]....
        /*0084*/ 	.word	0x00005e50


	//   ....[17]....
        /*0088*/ 	.word	0x00005fe0


	//----- nvinfo : EIATTR_COOP_GROUP_MASK_REGIDS
	.align		4
.L_39:
        /*008c*/ 	.byte	0x04, 0x29
        /*008e*/ 	.short	(.L_41 - .L_40)


	//   ....[0]....
.L_40:
        /*0090*/ 	.word	0xffffffff


	//   ....[1]....
        /*0094*/ 	.word	0xffffffff


	//   ....[2]....
        /*0098*/ 	.word	0xffffffff


	//   ....[3]....
        /*009c*/ 	.word	0xffffffff


	//   ....[4]....
        /*00a0*/ 	.word	0xffffffff


	//   ....[5]....
        /*00a4*/ 	.word	0xffffffff


	//   ....[6]....
        /*00a8*/ 	.word	0xffffffff


	//   ....[7]....
        /*00ac*/ 	.word	0xffffffff


	//   ....[8]....
        /*00b0*/ 	.word	0xffffffff


	//   ....[9]....
        /*00b4*/ 	.word	0xffffffff


	//   ....[10]....
        /*00b8*/ 	.word	0xffffffff


	//   ....[11]....
        /*00bc*/ 	.word	0xffffffff


	//   ....[12]....
        /*00c0*/ 	.word	0xffffffff


	//   ....[13]....
        /*00c4*/ 	.word	0xffffffff


	//----- nvinfo : EIATTR_COOP_GROUP_INSTR_OFFSETS
	.align		4
.L_41:
        /*00c8*/ 	.byte	0x04, 0x28
        /*00ca*/ 	.short	(.L_43 - .L_42)


	//   ....[0]....
.L_42:
        /*00cc*/ 	.word	0x000000c0


	//   ....[1]....
        /*00d0*/ 	.word	0x00000500


	//   ....[2]....
        /*00d4*/ 	.word	0x00000970


	//   ....[3]....
        /*00d8*/ 	.word	0x00000b00


	//   ....[4]....
        /*00dc*/ 	.word	0x00000bf0


	//   ....[5]....
        /*00e0*/ 	.word	0x00000d50


	//   ....[6]....
        /*00e4*/ 	.word	0x00000ee0


	//   ....[7]....
        /*00e8*/ 	.word	0x00001120


	//   ....[8]....
        /*00ec*/ 	.word	0x000022b0


	//   ....[9]....
        /*00f0*/ 	.word	0x00003cf0


	//   ....[10]....
        /*00f4*/ 	.word	0x000041c0


	//   ....[11]....
        /*00f8*/ 	.word	0x000041f0


	//   ....[12]....
        /*00fc*/ 	.word	0x00004d30


	//   ....[13]....
        /*0100*/ 	.word	0x00004f40


	//----- nvinfo : EIATTR_VRC_CTA_INIT_COUNT
	.align		4
.L_43:
        /*0104*/ 	.byte	0x02, 0x4a
        /*0106*/ 	.byte	0x80
	.zero		1


	//----- nvinfo : EIATTR_SYSCALL_OFFSETS
	.align		4
        /*0108*/ 	.byte	0x04, 0x46
        /*010a*/ 	.short	(.L_45 - .L_44)


	//   ....[0]....
.L_44:
        /*010c*/ 	.word	0x00006aa0


	//   ....[1]....
        /*0110*/ 	.word	0x00006b90


	//   ....[2]....
        /*0114*/ 	.word	0x000072d0


	//   ....[3]....
        /*0118*/ 	.word	0x00007bf0


	//   ....[4]....
        /*011c*/ 	.word	0x000084b0


	//   ....[5]....
        /*0120*/ 	.word	0x00008d70


	//----- nvinfo : EIATTR_MBARRIER_INSTR_OFFSETS
	.align		4
.L_45:
        /*0124*/ 	.byte	0x04, 0x39
        /*0126*/ 	.short	(.L_47 - .L_46)


	//   ....[0]....
.L_46:
        /*0128*/ 	.word	0x00000610
        /*012c*/ 	.word	0x000000ff
        /*0130*/ 	.word	0x00000000
        /*0134*/ 	.short	0x0100
        /*0136*/ 	.byte	0x08
	.zero		1


	//   ....[1]....
        /*0138*/ 	.word	0x00000620
        /*013c*/ 	.word	0x000000ff
        /*0140*/ 	.word	0x000000d0
        /*0144*/ 	.short	0x0100
        /*0146*/ 	.byte	0x08
	.zero		1


	//   ....[2]....
        /*0148*/ 	.word	0x00000630
        /*014c*/ 	.word	0x000000ff
        /*0150*/ 	.word	0x00000008
        /*0154*/ 	.short	0x0100
        /*0156*/ 	.byte	0x08
	.zero		1


	//   ....[3]....
        /*0158*/ 	.word	0x00000640
        /*015c*/ 	.word	0x000000ff
        /*0160*/ 	.word	0x000000d8
        /*0164*/ 	.short	0x0100
        /*0166*/ 	.byte	0x08
	.zero		1


	//   ....[4]....
        /*0168*/ 	.word	0x00000650
        /*016c*/ 	.word	0x000000ff
        /*0170*/ 	.word	0x00000010
        /*0174*/ 	.short	0x0100
        /*0176*/ 	.byte	0x08
	.zero		1


	//   ....[5]....
        /*0178*/ 	.word	0x00000660
        /*017c*/ 	.word	0x000000ff
        /*0180*/ 	.word	0x000000e0
        /*0184*/ 	.short	0x0100
        /*0186*/ 	.byte	0x08
	.zero		1


	//   ....[6]....
        /*0188*/ 	.word	0x00000670
        /*018c*/ 	.word	0x000000ff
        /*0190*/ 	.word	0x00000018
        /*0194*/ 	.short	0x0100
        /*0196*/ 	.byte	0x08
	.zero		1


	//   ....[7]....
        /*0198*/ 	.word	0x00000680
        /*019c*/ 	.word	0x000000ff
        /*01a0*/ 	.word	0x000000e8
        /*01a4*/ 	.short	0x0100
        /*01a6*/ 	.byte	0x08
	.zero		1


	//   ....[8]....
        /*01a8*/ 	.word	0x00000690
        /*01ac*/ 	.word	0x000000ff
        /*01b0*/ 	.word	0x00000020
        /*01b4*/ 	.short	0x0100
        /*01b6*/ 	.byte	0x08
	.zero		1


	//   ....[9]....
        /*01b8*/ 	.word	0x000006a0
        /*01bc*/ 	.word	0x000000ff
        /*01c0*/ 	.word	0x000000f0
        /*01c4*/ 	.short	0x0100
        /*01c6*/ 	.byte	0x08
	.zero		1


	//   ....[10]....
        /*01c8*/ 	.word	0x000006b0
        /*01cc*/ 	.word	0x000000ff
        /*01d0*/ 	.word	0x00000028
        /*01d4*/ 	.short	0x0100
        /*01d6*/ 	.byte	0x08
	.zero		1


	//   ....[11]....
        /*01d8*/ 	.word	0x000006c0
        /*01dc*/ 	.word	0x000000ff
        /*01e0*/ 	.word	0x000000f8
        /*01e4*/ 	.short	0x0100
        /*01e6*/ 	.byte	0x08
	.zero		1


	//   ....[12]....
        /*01e8*/ 	.word	0x000006d0
        /*01ec*/ 	.word	0x000000ff
        /*01f0*/ 	.word	0x00000030
        /*01f4*/ 	.short	0x0100
        /*01f6*/ 	.byte	0x08
	.zero		1


	//   ....[13]....
        /*01f8*/ 	.word	0x000006e0
        /*01fc*/ 	.word	0x000000ff
        /*0200*/ 	.word	0x00000100
        /*0204*/ 	.short	0x0100
        /*0206*/ 	.byte	0x08
	.zero		1


	//   ....[14]....
        /*0208*/ 	.word	0x000006f0
        /*020c*/ 	.word	0x000000ff
        /*0210*/ 	.word	0x00000038
        /*0214*/ 	.short	0x0100
        /*0216*/ 	.byte	0x08
	.zero		1


	//   ....[15]....
        /*0218*/ 	.word	0x00000700
        /*021c*/ 	.word	0x000000ff
        /*0220*/ 	.word	0x00000108
        /*0224*/ 	.short	0x0100
        /*0226*/ 	.byte	0x08
	.zero		1


	//   ....[16]....
        /*0228*/ 	.word	0x00000710
        /*022c*/ 	.word	0x000000ff
        /*0230*/ 	.word	0x00000040
        /*0234*/ 	.short	0x0100
        /*0236*/ 	.byte	0x08
	.zero		1


	//   ....[17]....
        /*0238*/ 	.word	0x00000720
        /*023c*/ 	.word	0x000000ff
        /*0240*/ 	.word	0x00000110
        /*0244*/ 	.short	0x0100
        /*0246*/ 	.byte	0x08
	.zero		1


	//   ....[18]....
        /*0248*/ 	.word	0x00000730
        /*024c*/ 	.word	0x000000ff
        /*0250*/ 	.word	0x00000048
        /*0254*/ 	.short	0x0100
        /*0256*/ 	.byte	0x08
	.zero		1


	//   ....[19]....
        /*0258*/ 	.word	0x00000740
        /*025c*/ 	.word	0x000000ff
        /*0260*/ 	.word	0x00000118
        /*0264*/ 	.short	0x0100
        /*0266*/ 	.byte	0x08
	.zero		1


	//   ....[20]....
        /*0268*/ 	.word	0x00000750
        /*026c*/ 	.word	0x000000ff
        /*0270*/ 	.word	0x00000050
        /*0274*/ 	.short	0x0100
        /*0276*/ 	.byte	0x08
	.zero		1


	//   ....[21]....
        /*0278*/ 	.word	0x00000760
        /*027c*/ 	.word	0x000000ff
        /*0280*/ 	.word	0x00000120
        /*0284*/ 	.short	0x0100
        /*0286*/ 	.byte	0x08
	.zero		1


	//   ....[22]....
        /*0288*/ 	.word	0x00000770
        /*028c*/ 	.word	0x000000ff
        /*0290*/ 	.word	0x00000058
        /*0294*/ 	.short	0x0100
        /*0296*/ 	.byte	0x08
	.zero		1


	//   ....[23]....
        /*0298*/ 	.word	0x00000780
        /*029c*/ 	.word	0x000000ff
        /*02a0*/ 	.word	0x00000128
        /*02a4*/ 	.short	0x0100
        /*02a6*/ 	.byte	0x08
	.zero		1


	//   ....[24]....
        /*02a8*/ 	.word	0x00000790
        /*02ac*/ 	.word	0x000000ff
        /*02b0*/ 	.word	0x00000060
        /*02b4*/ 	.short	0x0100
        /*02b6*/ 	.byte	0x08
	.zero		1


	//   ....[25]....
        /*02b8*/ 	.word	0x000007a0
        /*02bc*/ 	.word	0x000000ff
        /*02c0*/ 	.word	0x00000130
        /*02c4*/ 	.short	0x0100
        /*02c6*/ 	.byte	0x08
	.zero		1


	//   ....[26]....
        /*02c8*/ 	.word	0x000007b0
        /*02cc*/ 	.word	0x000000ff
        /*02d0*/ 	.word	0x00000068
        /*02d4*/ 	.short	0x0100
        /*02d6*/ 	.byte	0x08
	.zero		1


	//   ....[27]....
        /*02d8*/ 	.word	0x000007c0
        /*02dc*/ 	.word	0x000000ff
        /*02e0*/ 	.word	0x00000138
        /*02e4*/ 	.short	0x0100
        /*02e6*/ 	.byte	0x08
	.zero		1


	//   ....[28]....
        /*02e8*/ 	.word	0x000007d0
        /*02ec*/ 	.word	0x000000ff
        /*02f0*/ 	.word	0x00000070
        /*02f4*/ 	.short	0x0100
        /*02f6*/ 	.byte	0x08
	.zero		1


	//   ....[29]....
        /*02f8*/ 	.word	0x000007e0
        /*02fc*/ 	.word	0x000000ff
        /*0300*/ 	.word	0x00000140
        /*0304*/ 	.short	0x0100
        /*0306*/ 	.byte	0x08
	.zero		1


	//   ....[30]....
        /*0308*/ 	.word	0x000007f0
        /*030c*/ 	.word	0x000000ff
        /*0310*/ 	.word	0x00000078
        /*0314*/ 	.short	0x0100
        /*0316*/ 	.byte	0x08
	.zero		1


	//   ....[31]....
        /*0318*/ 	.word	0x00000800
        /*031c*/ 	.word	0x000000ff
        /*0320*/ 	.word	0x00000148
        /*0324*/ 	.short	0x0100
        /*0326*/ 	.byte	0x08
	.zero		1


	//   ....[32]....
        /*0328*/ 	.word	0x00000810
        /*032c*/ 	.word	0x000000ff
        /*0330*/ 	.word	0x00000080
        /*0334*/ 	.short	0x0100
        /*0336*/ 	.byte	0x08
	.zero		1


	//   ....[33]....
        /*0338*/ 	.word	0x00000820
        /*033c*/ 	.word	0x000000ff
        /*0340*/ 	.word	0x00000150
        /*0344*/ 	.short	0x0100
        /*0346*/ 	.byte	0x08
	.zero		1


	//   ....[34]....
        /*0348*/ 	.word	0x00000830
        /*034c*/ 	.word	0x000000ff
        /*0350*/ 	.word	0x00000088
        /*0354*/ 	.short	0x0100
        /*0356*/ 	.byte	0x08
	.zero		1


	//   ....[35]....
        /*0358*/ 	.word	0x00000840
        /*035c*/ 	.word	0x000000ff
        /*0360*/ 	.word	0x00000158
        /*0364*/ 	.short	0x0100
        /*0366*/ 	.byte	0x08
	.zero		1


	//   ....[36]....
        /*0368*/ 	.word	0x00000850
        /*036c*/ 	.word	0x000000ff
        /*0370*/ 	.word	0x00000090
        /*0374*/ 	.short	0x0100
        /*0376*/ 	.byte	0x08
	.zero		1


	//   ....[37]....
        /*0378*/ 	.word	0x00000860
        /*037c*/ 	.word	0x000000ff
        /*0380*/ 	.word	0x00000160
        /*0384*/ 	.short	0x0100
        /*0386*/ 	.byte	0x08
	.zero		1


	//   ....[38]....
        /*0388*/ 	.word	0x00000870
        /*038c*/ 	.word	0x000000ff
        /*0390*/ 	.word	0x00000098
        /*0394*/ 	.short	0x0100
        /*0396*/ 	.byte	0x08
	.zero		1


	//   ....[39]....
        /*0398*/ 	.word	0x00000880
        /*039c*/ 	.word	0x000000ff
        /*03a0*/ 	.word	0x00000168
        /*03a4*/ 	.short	0x0100
        /*03a6*/ 	.byte	0x08
	.zero		1


	//   ....[40]....
        /*03a8*/ 	.word	0x00000890
        /*03ac*/ 	.word	0x000000ff
        /*03b0*/ 	.word	0x000000a0
        /*03b4*/ 	.short	0x0100
        /*03b6*/ 	.byte	0x08
	.zero		1


	//   ....[41]....
        /*03b8*/ 	.word	0x000008a0
        /*03bc*/ 	.word	0x000000ff
        /*03c0*/ 	.word	0x00000170
        /*03c4*/ 	.short	0x0100
        /*03c6*/ 	.byte	0x08
	.zero		1


	//   ....[42]....
        /*03c8*/ 	.word	0x000008b0
        /*03cc*/ 	.word	0x000000ff
        /*03d0*/ 	.word	0x000000a8
        /*03d4*/ 	.short	0x0100
        /*03d6*/ 	.byte	0x08
	.zero		1


	//   ....[43]....
        /*03d8*/ 	.word	0x000008c0
        /*03dc*/ 	.word	0x000000ff
        /*03e0*/ 	.word	0x00000178
        /*03e4*/ 	.short	0x0100
        /*03e6*/ 	.byte	0x08
	.zero		1


	//   ....[44]....
        /*03e8*/ 	.word	0x000008d0
        /*03ec*/ 	.word	0x000000ff
        /*03f0*/ 	.word	0x000000b0
        /*03f4*/ 	.short	0x0100
        /*03f6*/ 	.byte	0x08
	.zero		1


	//   ....[45]....
        /*03f8*/ 	.word	0x000008e0
        /*03fc*/ 	.word	0x000000ff
        /*0400*/ 	.word	0x00000180
        /*0404*/ 	.short	0x0100
        /*0406*/ 	.byte	0x08
	.zero		1


	//   ....[46]....
        /*0408*/ 	.word	0x000008f0
        /*040c*/ 	.word	0x000000ff
        /*0410*/ 	.word	0x000000b8
        /*0414*/ 	.short	0x0100
        /*0416*/ 	.byte	0x08
	.zero		1


	//   ....[47]....
        /*0418*/ 	.word	0x00000900
        /*041c*/ 	.word	0x000000ff
        /*0420*/ 	.word	0x00000188
        /*0424*/ 	.short	0x0100
        /*0426*/ 	.byte	0x08
	.zero		1


	//   ....[48]....
        /*0428*/ 	.word	0x00000910
        /*042c*/ 	.word	0x000000ff
        /*0430*/ 	.word	0x000000c0
        /*0434*/ 	.short	0x0100
        /*0436*/ 	.byte	0x08
	.zero		1


	//   ....[49]....
        /*0438*/ 	.word	0x00000920
        /*043c*/ 	.word	0x000000ff
        /*0440*/ 	.word	0x00000190
        /*0444*/ 	.short	0x0100
        /*0446*/ 	.byte	0x08
	.zero		1


	//   ....[50]....
        /*0448*/ 	.word	0x00000930
        /*044c*/ 	.word	0x000000ff
        /*0450*/ 	.word	0x000000c8
        /*0454*/ 	.short	0x0100
        /*0456*/ 	.byte	0x08
	.zero		1


	//   ....[51]....
        /*0458*/ 	.word	0x00000940
        /*045c*/ 	.word	0x000000ff
        /*0460*/ 	.word	0x00000198
        /*0464*/ 	.short	0x0100
        /*0466*/ 	.byte	0x08
	.zero		1


	//   ....[52]....
        /*0468*/ 	.word	0x00000a70
        /*046c*/ 	.word	0x000000ff
        /*0470*/ 	.word	0x000001a0
        /*0474*/ 	.short	0x0100
        /*0476*/ 	.byte	0x09
	.zero		1


	//   ....[53]....
        /*0478*/ 	.word	0x00000a80
        /*047c*/ 	.word	0x000000ff
        /*0480*/ 	.word	0x000001c0
        /*0484*/ 	.short	0x0100
        /*0486*/ 	.byte	0x09
	.zero		1


	//   ....[54]....
        /*0488*/ 	.word	0x00000a90
        /*048c*/ 	.word	0x000000ff
        /*0490*/ 	.word	0x000001a8
        /*0494*/ 	.short	0x0100
        /*0496*/ 	.byte	0x09
	.zero		1


	//   ....[55]....
        /*0498*/ 	.word	0x00000aa0
        /*049c*/ 	.word	0x000000ff
        /*04a0*/ 	.word	0x000001c8
        /*04a4*/ 	.short	0x0100
        /*04a6*/ 	.byte	0x09
	.zero		1


	//   ....[56]....
        /*04a8*/ 	.word	0x00000ab0
        /*04ac*/ 	.word	0x000000ff
        /*04b0*/ 	.word	0x000001b0
        /*04b4*/ 	.short	0x0100
        /*04b6*/ 	.byte	0x09
	.zero		1


	//   ....[57]....
        /*04b8*/ 	.word	0x00000ac0
        /*04bc*/ 	.word	0x000000ff
        /*04c0*/ 	.word	0x000001d0
        /*04c4*/ 	.short	0x0100
        /*04c6*/ 	.byte	0x09
	.zero		1


	//   ....[58]....
        /*04c8*/ 	.word	0x00000ad0
        /*04cc*/ 	.word	0x000000ff
        /*04d0*/ 	.word	0x000001b8
        /*04d4*/ 	.short	0x0100
        /*04d6*/ 	.byte	0x09
	.zero		1


	//   ....[59]....
        /*04d8*/ 	.word	0x00000ae0
        /*04dc*/ 	.word	0x000000ff
        /*04e0*/ 	.word	0x000001d8
        /*04e4*/ 	.short	0x0100
        /*04e6*/ 	.byte	0x09
	.zero		1


	//   ....[60]....
        /*04e8*/ 	.word	0x00000bc0
        /*04ec*/ 	.word	0x000000ff
        /*04f0*/ 	.word	0x000001e0
        /*04f4*/ 	.short	0x0100
        /*04f6*/ 	.byte	0x08
	.zero		1


	//   ....[61]....
        /*04f8*/ 	.word	0x00000bd0
        /*04fc*/ 	.word	0x000000ff
        /*0500*/ 	.word	0x000001e8
        /*0504*/ 	.short	0x0100
        /*0506*/ 	.byte	0x08
	.zero		1


	//   ....[62]....
        /*0508*/ 	.word	0x00000d00
        /*050c*/ 	.word	0x000000ff
        /*0510*/ 	.word	0x000001f0
        /*0514*/ 	.short	0x0100
        /*0516*/ 	.byte	0x08
	.zero		1


	//   ....[63]....
        /*0518*/ 	.word	0x00000d10
        /*051c*/ 	.word	0x000000ff
        /*0520*/ 	.word	0x00000200
        /*0524*/ 	.short	0x0100
        /*0526*/ 	.byte	0x08
	.zero		1


	//   ....[64]....
        /*0528*/ 	.word	0x00000d20
        /*052c*/ 	.word	0x000000ff
        /*0530*/ 	.word	0x000001f8
        /*0534*/ 	.short	0x0100
        /*0536*/ 	.byte	0x08
	.zero		1


	//   ....[65]....
        /*0538*/ 	.word	0x00000d30
        /*053c*/ 	.word	0x000000ff
        /*0540*/ 	.word	0x00000208
        /*0544*/ 	.short	0x0100
        /*0546*/ 	.byte	0x08
	.zero		1


	//   ....[66]....
        /*0548*/ 	.word	0x00000e50
        /*054c*/ 	.word	0x000000ff
        /*0550*/ 	.word	0x00000210
        /*0554*/ 	.short	0x0100
        /*0556*/ 	.byte	0x09
	.zero		1


	//   ....[67]....
        /*0558*/ 	.word	0x00000e60
        /*055c*/ 	.word	0x000000ff
        /*0560*/ 	.word	0x00000230
        /*0564*/ 	.short	0x0100
        /*0566*/ 	.byte	0x09
	.zero		1


	//   ....[68]....
        /*0568*/ 	.word	0x00000e70
        /*056c*/ 	.word	0x000000ff
        /*0570*/ 	.word	0x00000218
        /*0574*/ 	.short	0x0100
        /*0576*/ 	.byte	0x09
	.zero		1


	//   ....[69]....
        /*0578*/ 	.word	0x00000e80
        /*057c*/ 	.word	0x000000ff
        /*0580*/ 	.word	0x00000238
        /*0584*/ 	.short	0x0100
        /*0586*/ 	.byte	0x09
	.zero		1


	//   ....[70]....
        /*0588*/ 	.word	0x00000e90
        /*058c*/ 	.word	0x000000ff
        /*0590*/ 	.word	0x00000220
        /*0594*/ 	.short	0x0100
        /*0596*/ 	.byte	0x09
	.zero		1


	//   ....[71]....
        /*0598*/ 	.word	0x00000ea0
        /*059c*/ 	.word	0x000000ff
        /*05a0*/ 	.word	0x00000240
        /*05a4*/ 	.short	0x0100
        /*05a6*/ 	.byte	0x09
	.zero		1


	//   ....[72]....
        /*05a8*/ 	.word	0x00000eb0
        /*05ac*/ 	.word	0x000000ff
        /*05b0*/ 	.word	0x00000228
        /*05b4*/ 	.short	0x0100
        /*05b6*/ 	.byte	0x09
	.zero		1


	//   ....[73]....
        /*05b8*/ 	.word	0x00000ec0
        /*05bc*/ 	.word	0x000000ff
        /*05c0*/ 	.word	0x00000248
        /*05c4*/ 	.short	0x0100
        /*05c6*/ 	.byte	0x09
	.zero		1


	//   ....[74]....
        /*05c8*/ 	.word	0x00000fb0
        /*05cc*/ 	.word	0x000000ff
        /*05d0*/ 	.word	0x00000250
        /*05d4*/ 	.short	0x0100
        /*05d6*/ 	.byte	0x08
	.zero		1


	//   ....[75]....
        /*05d8*/ 	.word	0x00000fc0
        /*05dc*/ 	.word	0x000000ff
        /*05e0*/ 	.word	0x00000260
        /*05e4*/ 	.short	0x0100
        /*05e6*/ 	.byte	0x08
	.zero		1


	//   ....[76]....
        /*05e8*/ 	.word	0x00000fd0
        /*05ec*/ 	.word	0x000000ff
        /*05f0*/ 	.word	0x00000258
        /*05f4*/ 	.short	0x0100
        /*05f6*/ 	.byte	0x08
	.zero		1


	//   ....[77]....
        /*05f8*/ 	.word	0x00000fe0
        /*05fc*/ 	.word	0x000000ff
        /*0600*/ 	.word	0x00000268
        /*0604*/ 	.short	0x0100
        /*0606*/ 	.byte	0x08
	.zero		1


	//   ....[78]....
        /*0608*/ 	.word	0x000010d0
        /*060c*/ 	.word	0x000000ff
        /*0610*/ 	.word	0x00000270
        /*0614*/ 	.short	0x0100
        /*0616*/ 	.byte	0x07
	.zero		1


	//   ....[79]....
        /*0618*/ 	.word	0x00001ae0
        /*061c*/ 	.word	0x00000003
        /*0620*/ 	.word	0x00000260
        /*0624*/ 	.short	0x010a
        /*0626*/ 	.byte	0xff
	.zero		1


	//   ....[80]....
        /*0628*/ 	.word	0x00001b10
        /*062c*/ 	.word	0x00000003
        /*0630*/ 	.word	0x00000250
        /*0634*/ 	.short	0x0101
        /*0636*/ 	.byte	0xff
	.zero		1


	//   ....[81]....
        /*0638*/ 	.word	0x00001c10
        /*063c*/ 	.word	0x000000ff
        /*0640*/ 	.word	0x000000d0
        /*0644*/ 	.short	0x010a
        /*0646*/ 	.byte	0x08
	.zero		1


	//   ....[82]....
        /*0648*/ 	.word	0x00001cd0
        /*064c*/ 	.word	0x000000ff
        /*0650*/ 	.word	0x000000d0
        /*0654*/ 	.short	0x010a
        /*0656*/ 	.byte	0x21
	.zero		1


	//   ....[83]....
        /*0658*/ 	.word	0x00001e90
        /*065c*/ 	.word	0x000000ff
        /*0660*/ 	.word	0x000000d0
        /*0664*/ 	.short	0x010a
        /*0666*/ 	.byte	0x08
	.zero		1


	//   ....[84]....
        /*0668*/ 	.word	0x00001f70
        /*066c*/ 	.word	0x000000ff
        /*0670*/ 	.word	0x000001e8
        /*0674*/ 	.short	0x0101
        /*0676*/ 	.byte	0x06
	.zero		1


	//   ....[85]....
        /*0678*/ 	.word	0x00001f90
        /*067c*/ 	.word	0x000000ff
        /*0680*/ 	.word	0x000000d0
        /*0684*/ 	.short	0x010a
        /*0686*/ 	.byte	0x08
	.zero		1


	//   ....[86]....
        /*0688*/ 	.word	0x00002010
        /*068c*/ 	.word	0x000000ff
        /*0690*/ 	.word	0x000000d0
        /*0694*/ 	.short	0x010a
        /*0696*/ 	.byte	0x11
	.zero		1


	//   ....[87]....
        /*0698*/ 	.word	0x000021a0
        /*069c*/ 	.word	0x000000ff
        /*06a0*/ 	.word	0x000000d0
        /*06a4*/ 	.short	0x010a
        /*06a6*/ 	.byte	0x08
	.zero		1


	//   ....[88]....
        /*06a8*/ 	.word	0x000022e0
        /*06ac*/ 	.word	0x00000002
        /*06b0*/ 	.word	0x000001f0
        /*06b4*/ 	.short	0x010a
        /*06b6*/ 	.byte	0xff
	.zero		1


	//   ....[89]....
        /*06b8*/ 	.word	0x000023a0
        /*06bc*/ 	.word	0x00000002
        /*06c0*/ 	.word	0x00000000
        /*06c4*/ 	.short	0x0101
        /*06c6*/ 	.byte	0xff
	.zero		1


	//   ....[90]....
        /*06c8*/ 	.word	0x00002900
        /*06cc*/ 	.word	0x000000ff
        /*06d0*/ 	.word	0x00000000
        /*06d4*/ 	.short	0x010a
        /*06d6*/ 	.byte	0x04
	.zero		1


	//   ....[91]....
        /*06d8*/ 	.word	0x00002990
        /*06dc*/ 	.word	0x000000ff
        /*06e0*/ 	.word	0x00000000
        /*06e4*/ 	.short	0x010a
        /*06e6*/ 	.byte	0x04
	.zero		1


	//   ....[92]....
        /*06e8*/ 	.word	0x00002a20
        /*06ec*/ 	.word	0x000000ff
        /*06f0*/ 	.word	0x00000000
        /*06f4*/ 	.short	0x010a
        /*06f6*/ 	.byte	0x04
	.zero		1


	//   ....[93]....
        /*06f8*/ 	.word	0x00002ab0
        /*06fc*/ 	.word	0x000000ff
        /*0700*/ 	.word	0x00000000
        /*0704*/ 	.short	0x010a
        /*0706*/ 	.byte	0x04
	.zero		1


	//   ....[94]....
        /*0708*/ 	.word	0x00002b40
        /*070c*/ 	.word	0x000000ff
        /*0710*/ 	.word	0x00000000
        /*0714*/ 	.short	0x010a
        /*0716*/ 	.byte	0x04
	.zero		1


	//   ....[95]....
        /*0718*/ 	.word	0x00002bd0
        /*071c*/ 	.word	0x000000ff
        /*0720*/ 	.word	0x00000000
        /*0724*/ 	.short	0x010a
        /*0726*/ 	.byte	0x04
	.zero		1


	//   ....[96]....
        /*0728*/ 	.word	0x00002c60
        /*072c*/ 	.word	0x000000ff
        /*0730*/ 	.word	0x00000000
        /*0734*/ 	.short	0x010a
        /*0736*/ 	.byte	0x04
	.zero		1


	//   ....[97]....
        /*0738*/ 	.word	0x00002cf0
        /*073c*/ 	.word	0x000000ff
        /*0740*/ 	.word	0x00000000
        /*0744*/ 	.short	0x010a
        /*0746*/ 	.byte	0x04
	.zero		1


	//   ....[98]....
        /*0748*/ 	.word	0x00002d80
        /*074c*/ 	.word	0x000000ff
        /*0750*/ 	.word	0x00000000
        /*0754*/ 	.short	0x010a
        /*0756*/ 	.byte	0x04
	.zero		1


	//   ....[99]....
        /*0758*/ 	.word	0x00002e10
        /*075c*/ 	.word	0x000000ff
        /*0760*/ 	.word	0x00000000
        /*0764*/ 	.short	0x010a
        /*0766*/ 	.byte	0x04
	.zero		1


	//   ....[100]....
        /*0768*/ 	.word	0x00002ea0
        /*076c*/ 	.word	0x000000ff
        /*0770*/ 	.word	0x00000000
        /*0774*/ 	.short	0x010a
        /*0776*/ 	.byte	0x04
	.zero		1


	//   ....[101]....
        /*0778*/ 	.word	0x00002f30
        /*077c*/ 	.word	0x000000ff
        /*0780*/ 	.word	0x00000000
        /*0784*/ 	.short	0x010a
        /*0786*/ 	.byte	0x04
	.zero		1


	//   ....[102]....
        /*0788*/ 	.word	0x00002fc0
        /*078c*/ 	.word	0x000000ff
        /*0790*/ 	.word	0x00000000
        /*0794*/ 	.short	0x010a
        /*0796*/ 	.byte	0x04
	.zero		1


	//   ....[103]....
        /*0798*/ 	.word	0x00003050
        /*079c*/ 	.word	0x000000ff
        /*07a0*/ 	.word	0x00000000
        /*07a4*/ 	.short	0x010a
        /*07a6*/ 	.byte	0x04
	.zero		1


	//   ....[104]....
        /*07a8*/ 	.word	0x000030e0
        /*07ac*/ 	.word	0x000000ff
        /*07b0*/ 	.word	0x00000000
        /*07b4*/ 	.short	0x010a
        /*07b6*/ 	.byte	0x04
	.zero		1


	//   ....[105]....
        /*07b8*/ 	.word	0x00003170
        /*07bc*/ 	.word	0x000000ff
        /*07c0*/ 	.word	0x00000000
        /*07c4*/ 	.short	0x010a
        /*07c6*/ 	.byte	0x04
	.zero		1


	//   ....[106]....
        /*07c8*/ 	.word	0x00003200
        /*07cc*/ 	.word	0x000000ff
        /*07d0*/ 	.word	0x00000000
        /*07d4*/ 	.short	0x010a
        /*07d6*/ 	.byte	0x04
	.zero		1


	//   ....[107]....
        /*07d8*/ 	.word	0x00003290
        /*07dc*/ 	.word	0x000000ff
        /*07e0*/ 	.word	0x00000000
        /*07e4*/ 	.short	0x010a
        /*07e6*/ 	.byte	0x04
	.zero		1


	//   ....[108]....
        /*07e8*/ 	.word	0x00003320
        /*07ec*/ 	.word	0x000000ff
        /*07f0*/ 	.word	0x00000000
        /*07f4*/ 	.short	0x010a
        /*07f6*/ 	.byte	0x04
	.zero		1


	//   ....[109]....
        /*07f8*/ 	.word	0x000033b0
        /*07fc*/ 	.word	0x000000ff
        /*0800*/ 	.word	0x00000000
        /*0804*/ 	.short	0x010a
        /*0806*/ 	.byte	0x04
	.zero		1


	//   ....[110]....
        /*0808*/ 	.word	0x00003440
        /*080c*/ 	.word	0x000000ff
        /*0810*/ 	.word	0x00000000
        /*0814*/ 	.short	0x010a
        /*0816*/ 	.byte	0x04
	.zero		1


	//   ....[111]....
        /*0818*/ 	.word	0x000034d0
        /*081c*/ 	.word	0x000000ff
        /*0820*/ 	.word	0x00000000
        /*0824*/ 	.short	0x010a
        /*0826*/ 	.byte	0x04
	.zero		1


	//   ....[112]....
        /*0828*/ 	.word	0x00003560
        /*082c*/ 	.word	0x000000ff
        /*0830*/ 	.word	0x00000000
        /*0834*/ 	.short	0x010a
        /*0836*/ 	.byte	0x04
	.zero		1


	//   ....[113]....
        /*0838*/ 	.word	0x000035f0
        /*083c*/ 	.word	0x000000ff
        /*0840*/ 	.word	0x00000000
        /*0844*/ 	.short	0x010a
        /*0846*/ 	.byte	0x04
	.zero		1


	//   ....[114]....
        /*0848*/ 	.word	0x00003680
        /*084c*/ 	.word	0x000000ff
        /*0850*/ 	.word	0x00000000
        /*0854*/ 	.short	0x010a
        /*0856*/ 	.byte	0x04
	.zero		1


	//   ....[115]....
        /*0858*/ 	.word	0x00003720
        /*085c*/ 	.word	0x00000000
        /*0860*/ 	.word	0x00000000
        /*0864*/ 	.short	0x010a
        /*0866*/ 	.byte	0xff
	.zero		1


	//   ....[116]....
        /*0868*/ 	.word	0x00003850
        /*086c*/ 	.word	0x00000000
        /*0870*/ 	.word	0x00000250
        /*0874*/ 	.short	0x010a
        /*0876*/ 	.byte	0xff
	.zero		1


	//   ....[117]....
        /*0878*/ 	.word	0x000038c0
        /*087c*/ 	.word	0x00000004
        /*0880*/ 	.word	0x00000000
        /*0884*/ 	.short	0x0101
        /*0886*/ 	.byte	0xff
	.zero		1


	//   ....[118]....
        /*0888*/ 	.word	0x000038e0
        /*088c*/ 	.word	0x000000ff
        /*0890*/ 	.word	0x00000200
        /*0894*/ 	.short	0x010a
        /*0896*/ 	.byte	0x05
	.zero		1


	//   ....[119]....
        /*0898*/ 	.word	0x00003a00
        /*089c*/ 	.word	0x00000000
        /*08a0*/ 	.word	0x000001f0
        /*08a4*/ 	.short	0x010a
        /*08a6*/ 	.byte	0xff
	.zero		1


	//   ....[120]....
        /*08a8*/ 	.word	0x00003b00
        /*08ac*/ 	.word	0x00000000
        /*08b0*/ 	.word	0x00000000
        /*08b4*/ 	.short	0x0101
        /*08b6*/ 	.byte	0xff
	.zero		1


	//   ....[121]....
        /*08b8*/ 	.word	0x00003b90
        /*08bc*/ 	.word	0x000000ff
        /*08c0*/ 	.word	0x00000200
        /*08c4*/ 	.short	0x0106
        /*08c6*/ 	.byte	0x05
	.zero		1


	//   ....[122]....
        /*08c8*/ 	.word	0x00003bb0
        /*08cc*/ 	.word	0x000000ff
        /*08d0*/ 	.word	0x00000200
        /*08d4*/ 	.short	0x010a
        /*08d6*/ 	.byte	0x05
	.zero		1


	//   ....[123]....
        /*08d8*/ 	.word	0x00003c40
        /*08dc*/ 	.word	0x000000ff
        /*08e0*/ 	.word	0x00000200
        /*08e4*/ 	.short	0x0106
        /*08e6*/ 	.byte	0x04
	.zero		1


	//   ....[124]....
        /*08e8*/ 	.word	0x00003c80
        /*08ec*/ 	.word	0x00000000
        /*08f0*/ 	.word	0x00000200
        /*08f4*/ 	.short	0x010a
        /*08f6*/ 	.byte	0xff
	.zero		1


	//   ....[125]....
        /*08f8*/ 	.word	0x00003ec0
        /*08fc*/ 	.word	0x000000ff
        /*0900*/ 	.word	0x00000008
        /*0904*/ 	.short	0x010a
        /*0906*/ 	.byte	0x06
	.zero		1


	//   ....[126]....
        /*0908*/ 	.word	0x00003ee0
        /*090c*/ 	.word	0x000000ff
        /*0910*/ 	.word	0x00000008
        /*0914*/ 	.short	0x010a
        /*0916*/ 	.byte	0x06
	.zero		1


	//   ....[127]....
        /*0918*/ 	.word	0x00004070
        /*091c*/ 	.word	0x000000ff
        /*0920*/ 	.word	0x00000008
        /*0924*/ 	.short	0x010a
        /*0926*/ 	.byte	0x06
	.zero		1


	//   ....[128]....
        /*0928*/ 	.word	0x00004090
        /*092c*/ 	.word	0x000000ff
        /*0930*/ 	.word	0x00000008
        /*0934*/ 	.short	0x010a
        /*0936*/ 	.byte	0x06
	.zero		1


	//   ....[129]....
        /*0938*/ 	.word	0x00004150
        /*093c*/ 	.word	0x000000ff
        /*0940*/ 	.word	0x00000000
        /*0944*/ 	.short	0x0101
        /*0946*/ 	.byte	0x07
	.zero		1


	//   ....[130]....
        /*0948*/ 	.word	0x00004450
        /*094c*/ 	.word	0x00000000
        /*0950*/ 	.word	0x000001f0
        /*0954*/ 	.short	0x010a
        /*0956*/ 	.byte	0xff
	.zero		1


	//   ....[131]....
        /*0958*/ 	.word	0x00004510
        /*095c*/ 	.word	0x00000000
        /*0960*/ 	.word	0x00000000
        /*0964*/ 	.short	0x0101
        /*0966*/ 	.byte	0xff
	.zero		1


	//   ....[132]....
        /*0968*/ 	.word	0x000045d0
        /*096c*/ 	.word	0x000000ff
        /*0970*/ 	.word	0x00000000
        /*0974*/ 	.short	0x010a
        /*0976*/ 	.byte	0x06
	.zero		1


	//   ....[133]....
        /*0978*/ 	.word	0x000045e0
        /*097c*/ 	.word	0x000000ff
        /*0980*/ 	.word	0x00000230
        /*0984*/ 	.short	0x010a
        /*0986*/ 	.byte	0x0a
	.zero		1


	//   ....[134]....
        /*0988*/ 	.word	0x00004690
        /*098c*/ 	.word	0x000000ff
        /*0990*/ 	.word	0x00000000
        /*0994*/ 	.short	0x010a
        /*0996*/ 	.byte	0x09
	.zero		1


	//   ....[135]....
        /*0998*/ 	.word	0x000047d0
        /*099c*/ 	.word	0x000000ff
        /*09a0*/ 	.word	0x00000000
        /*09a4*/ 	.short	0x010a
        /*09a6*/ 	.byte	0x06
	.zero		1


	//   ....[136]....
        /*09a8*/ 	.word	0x00004a20
        /*09ac*/ 	.word	0x000000ff
        /*09b0*/ 	.word	0x00000000
        /*09b4*/ 	.short	0x010a
        /*09b6*/ 	.byte	0x07
	.zero		1


	//   ....[137]....
        /*09b8*/ 	.word	0x00004ab0
        /*09bc*/ 	.word	0x000000ff
        /*09c0*/ 	.word	0x00000000
        /*09c4*/ 	.short	0x010a
        /*09c6*/ 	.byte	0x07
	.zero		1


	//   ....[138]....
        /*09c8*/ 	.word	0x00004b40
        /*09cc*/ 	.word	0x000000ff
        /*09d0*/ 	.word	0x00000000
        /*09d4*/ 	.short	0x010a
        /*09d6*/ 	.byte	0x07
	.zero		1


	//   ....[139]....
        /*09d8*/ 	.word	0x00004be0
        /*09dc*/ 	.word	0x00000000
        /*09e0*/ 	.word	0x00000000
        /*09e4*/ 	.short	0x010a
        /*09e6*/ 	.byte	0xff
	.zero		1


	//   ....[140]....
        /*09e8*/ 	.word	0x00004c20
        /*09ec*/ 	.word	0x00000000
        /*09f0*/ 	.word	0x00000000
        /*09f4*/ 	.short	0x010a
        /*09f6*/ 	.byte	0xff
	.zero		1


	//   ....[141]....
        /*09f8*/ 	.word	0x00004c90
        /*09fc*/ 	.word	0x000000ff
        /*0a00*/ 	.word	0x00000000
        /*0a04*/ 	.short	0x0101
        /*0a06*/ 	.byte	0x05
	.zero		1


	//   ....[142]....
        /*0a08*/ 	.word	0x00004cd0
        /*0a0c*/ 	.word	0x000000ff
        /*0a10*/ 	.word	0x00000270
        /*0a14*/ 	.short	0x010a
        /*0a16*/ 	.byte	0x08
	.zero		1


	//   ....[143]....
        /*0a18*/ 	.word	0x00004d20
        /*0a1c*/ 	.word	0x000000ff
        /*0a20*/ 	.word	0x00000000
        /*0a24*/ 	.short	0x0101
        /*0a26*/ 	.byte	0x05
	.zero		1


	//   ....[144]....
        /*0a28*/ 	.word	0x00005170
        /*0a2c*/ 	.word	0x00000000
        /*0a30*/ 	.word	0x000001f0
        /*0a34*/ 	.short	0x010a
        /*0a36*/ 	.byte	0xff
	.zero		1


	//   ....[145]....
        /*0a38*/ 	.word	0x00005230
        /*0a3c*/ 	.word	0x00000000
        /*0a40*/ 	.word	0x00000000
        /*0a44*/ 	.short	0x0101
        /*0a46*/ 	.byte	0xff
	.zero		1


	//   ....[146]....
        /*0a48*/ 	.word	0x00005550
        /*0a4c*/ 	.word	0x000000ff
        /*0a50*/ 	.word	0x000001e8
        /*0a54*/ 	.short	0x010a
        /*0a56*/ 	.byte	0x07
	.zero		1


	//   ....[147]....
        /*0a58*/ 	.word	0x00005740
        /*0a5c*/ 	.word	0x000000ff
        /*0a60*/ 	.word	0x000001c0
        /*0a64*/ 	.short	0x010a
        /*0a66*/ 	.byte	0x07
	.zero		1


	//   ....[148]....
        /*0a68*/ 	.word	0x00005930
        /*0a6c*/ 	.word	0x000000ff
        /*0a70*/ 	.word	0x000001a0
        /*0a74*/ 	.short	0x010b
        /*0a76*/ 	.byte	0x07
	.zero		1


	//   ....[149]....
        /*0a78*/ 	.word	0x00005940
        /*0a7c*/ 	.word	0x000000ff
        /*0a80*/ 	.word	0x00000000
        /*0a84*/ 	.short	0x0101
        /*0a86*/ 	.byte	0x0e
	.zero		1


	//   ....[150]....
        /*0a88*/ 	.word	0x00005960
        /*0a8c*/ 	.word	0x000000ff
        /*0a90*/ 	.word	0x000001c8
        /*0a94*/ 	.short	0x010a
        /*0a96*/ 	.byte	0x07
	.zero		1


	//   ....[151]....
        /*0a98*/ 	.word	0x00005b10
        /*0a9c*/ 	.word	0x000000ff
        /*0aa0*/ 	.word	0x000001a8
        /*0aa4*/ 	.short	0x010b
        /*0aa6*/ 	.byte	0x07
	.zero		1


	//   ....[152]....
        /*0aa8*/ 	.word	0x00005b20
        /*0aac*/ 	.word	0x000000ff
        /*0ab0*/ 	.word	0x00000000
        /*0ab4*/ 	.short	0x0101
        /*0ab6*/ 	.byte	0x0e
	.zero		1


	//   ....[153]....
        /*0ab8*/ 	.word	0x00005b30
        /*0abc*/ 	.word	0x000000ff
        /*0ac0*/ 	.word	0x000001d0
        /*0ac4*/ 	.short	0x010a
        /*0ac6*/ 	.byte	0x07
	.zero		1


	//   ....[154]....
        /*0ac8*/ 	.word	0x00005d60
        /*0acc*/ 	.word	0x000000ff
        /*0ad0*/ 	.word	0x000001b0
        /*0ad4*/ 	.short	0x010b
        /*0ad6*/ 	.byte	0x07
	.zero		1


	//   ....[155]....
        /*0ad8*/ 	.word	0x00005dd0
        /*0adc*/ 	.word	0x000000ff
        /*0ae0*/ 	.word	0x00000000
        /*0ae4*/ 	.short	0x0101
        /*0ae6*/ 	.byte	0x0e
	.zero		1


	//   ....[156]....
        /*0ae8*/ 	.word	0x00005e10
        /*0aec*/ 	.word	0x000000ff
        /*0af0*/ 	.word	0x000001d8
        /*0af4*/ 	.short	0x010a
        /*0af6*/ 	.byte	0x07
	.zero		1


	//   ....[157]....
        /*0af8*/ 	.word	0x00006040
        /*0afc*/ 	.word	0x000000ff
        /*0b00*/ 	.word	0x000001b8
        /*0b04*/ 	.short	0x010b
        /*0b06*/ 	.byte	0x07
	.zero		1


	//   ....[158]....
        /*0b08*/ 	.word	0x00006060
        /*0b0c*/ 	.word	0x000000ff
        /*0b10*/ 	.word	0x00000000
        /*0b14*/ 	.short	0x0101
        /*0b16*/ 	.byte	0x0d
	.zero		1


	//   ....[159]....
        /*0b18*/ 	.word	0x00006090
        /*0b1c*/ 	.word	0x000000ff
        /*0b20*/ 	.word	0x000001c0
        /*0b24*/ 	.short	0x010a
        /*0b26*/ 	.byte	0x07
	.zero		1


	//   ....[160]....
        /*0b28*/ 	.word	0x000060b0
        /*0b2c*/ 	.word	0x000000ff
        /*0b30*/ 	.word	0x000001c8
        /*0b34*/ 	.short	0x010a
        /*0b36*/ 	.byte	0x07
	.zero		1


	//   ....[161]....
        /*0b38*/ 	.word	0x000060d0
        /*0b3c*/ 	.word	0x000000ff
        /*0b40*/ 	.word	0x000001d0
        /*0b44*/ 	.short	0x010a
        /*0b46*/ 	.byte	0x07
	.zero		1


	//   ....[162]....
        /*0b48*/ 	.word	0x00006110
        /*0b4c*/ 	.word	0x00000000
        /*0b50*/ 	.word	0x000001d8
        /*0b54*/ 	.short	0x010a
        /*0b56*/ 	.byte	0xff
	.zero		1


	//   ....[163]....
        /*0b58*/ 	.word	0x00006460
        /*0b5c*/ 	.word	0x00000000
        /*0b60*/ 	.word	0x000001f0
        /*0b64*/ 	.short	0x010a
        /*0b66*/ 	.byte	0xff
	.zero		1


	//   ....[164]....
        /*0b68*/ 	.word	0x00006570
        /*0b6c*/ 	.word	0x00000000
        /*0b70*/ 	.word	0x00000000
        /*0b74*/ 	.short	0x0101
        /*0b76*/ 	.byte	0xff
	.zero		1


	//   ....[165]....
        /*0b78*/ 	.word	0x00006f90
        /*0b7c*/ 	.word	0x000000ff
        /*0b80*/ 	.word	0x000001a0
        /*0b84*/ 	.short	0x010a
        /*0b86*/ 	.byte	0x30
	.zero		1


	//   ....[166]....
        /*0b88*/ 	.word	0x00006fd0
        /*0b8c*/ 	.word	0x0000004a
        /*0b90*/ 	.word	0x00000210
        /*0b94*/ 	.short	0x010a
        /*0b96*/ 	.byte	0xff
	.zero		1


	//   ....[167]....
        /*0b98*/ 	.word	0x000070e0
        /*0b9c*/ 	.word	0x000000ff
        /*0ba0*/ 	.word	0x000001a0
        /*0ba4*/ 	.short	0x010a
        /*0ba6*/ 	.byte	0x30
	.zero		1


	//   ....[168]....
        /*0ba8*/ 	.word	0x000071b0
        /*0bac*/ 	.word	0x0000004a
        /*0bb0*/ 	.word	0x00000210
        /*0bb4*/ 	.short	0x010a
        /*0bb6*/ 	.byte	0xff
	.zero		1


	//   ....[169]....
        /*0bb8*/ 	.word	0x00007960
        /*0bbc*/ 	.word	0x00000000
        /*0bc0*/ 	.word	0x00000000
        /*0bc4*/ 	.short	0x0101
        /*0bc6*/ 	.byte	0xff
	.zero		1


	//   ....[170]....
        /*0bc8*/ 	.word	0x00007970
        /*0bcc*/ 	.word	0x00000003
        /*0bd0*/ 	.word	0x000001a0
        /*0bd4*/ 	.short	0x010a
        /*0bd6*/ 	.byte	0xff
	.zero		1


	//   ....[171]....
        /*0bd8*/ 	.word	0x00007a30
        /*0bdc*/ 	.word	0x00000003
        /*0be0*/ 	.word	0x000001a0
        /*0be4*/ 	.short	0x010a
        /*0be6*/ 	.byte	0xff
	.zero		1


	//   ....[172]....
        /*0be8*/ 	.word	0x00008220
        /*0bec*/ 	.word	0x00000052
        /*0bf0*/ 	.word	0x00000000
        /*0bf4*/ 	.short	0x0101
        /*0bf6*/ 	.byte	0xff
	.zero		1


	//   ....[173]....
        /*0bf8*/ 	.word	0x00008240
        /*0bfc*/ 	.word	0x00000053
        /*0c00*/ 	.word	0x000001a0
        /*0c04*/ 	.short	0x010a
        /*0c06*/ 	.byte	0xff
	.zero		1


	//   ....[174]....
        /*0c08*/ 	.word	0x000082f0
        /*0c0c*/ 	.word	0x00000053
        /*0c10*/ 	.word	0x000001a0
        /*0c14*/ 	.short	0x010a
        /*0c16*/ 	.byte	0xff
	.zero		1


	//   ....[175]....
        /*0c18*/ 	.word	0x00008ae0
        /*0c1c*/ 	.word	0x00000052
        /*0c20*/ 	.word	0x00000000
        /*0c24*/ 	.short	0x0101
        /*0c26*/ 	.byte	0xff
	.zero		1


	//   ....[176]....
        /*0c28*/ 	.word	0x00008b00
        /*0c2c*/ 	.word	0x00000058
        /*0c30*/ 	.word	0x000001a0
        /*0c34*/ 	.short	0x010a
        /*0c36*/ 	.byte	0xff
	.zero		1


	//   ....[177]....
        /*0c38*/ 	.word	0x00008bb0
        /*0c3c*/ 	.word	0x00000058
        /*0c40*/ 	.word	0x000001a0
        /*0c44*/ 	.short	0x010a
        /*0c46*/ 	.byte	0xff
	.zero		1


	//   ....[178]....
        /*0c48*/ 	.word	0x00008ec0
        /*0c4c*/ 	.word	0x0000004a
        /*0c50*/ 	.word	0x00000000
        /*0c54*/ 	.short	0x0101
        /*0c56*/ 	.byte	0xff
	.zero		1


	//   ....[179]....
        /*0c58*/ 	.word	0x000093f0
        /*0c5c*/ 	.word	0x00000002
        /*0c60*/ 	.word	0x00000000
        /*0c64*/ 	.short	0x0101
        /*0c66*/ 	.byte	0xff
	.zero		1


	//   ....[180]....
        /*0c68*/ 	.word	0x00009660
        /*0c6c*/ 	.word	0x000000ff
        /*0c70*/ 	.word	0x00000000
        /*0c74*/ 	.short	0x0101
        /*0c76*/ 	.byte	0x04
	.zero		1


	//   ....[181]....
        /*0c78*/ 	.word	0x00009680
        /*0c7c*/ 	.word	0x00000003
        /*0c80*/ 	.word	0x00000260
        /*0c84*/ 	.short	0x010a
        /*0c86*/ 	.byte	0xff
	.zero		1


	//   ....[182]....
        /*0c88*/ 	.word	0x000096e0
        /*0c8c*/ 	.word	0x00000002
        /*0c90*/ 	.word	0x000000d0
        /*0c94*/ 	.short	0x010a
        /*0c96*/ 	.byte	0xff
	.zero		1


	//   ....[183]....
        /*0c98*/ 	.word	0x00009740
        /*0c9c*/ 	.word	0x00000002
        /*0ca0*/ 	.word	0x000000d0
        /*0ca4*/ 	.short	0x010a
        /*0ca6*/ 	.byte	0xff
	.zero		1


	//   ....[184]....
        /*0ca8*/ 	.word	0x00009790
        /*0cac*/ 	.word	0x00000002
        /*0cb0*/ 	.word	0x000001f0
        /*0cb4*/ 	.short	0x010a
        /*0cb6*/ 	.byte	0xff
	.zero		1


	//   ....[185]....
        /*0cb8*/ 	.word	0x000097f0
        /*0cbc*/ 	.word	0x00000000
        /*0cc0*/ 	.word	0x00000000
        /*0cc4*/ 	.short	0x010a
        /*0cc6*/ 	.byte	0xff
	.zero		1


	//   ....[186]....
        /*0cc8*/ 	.word	0x00009850
        /*0ccc*/ 	.word	0x00000000
        /*0cd0*/ 	.word	0x00000000
        /*0cd4*/ 	.short	0x010a
        /*0cd6*/ 	.byte	0xff
	.zero		1


	//   ....[187]....
        /*0cd8*/ 	.word	0x000098b0
        /*0cdc*/ 	.word	0x00000000
        /*0ce0*/ 	.word	0x00000000
        /*0ce4*/ 	.short	0x010a
        /*0ce6*/ 	.byte	0xff
	.zero		1


	//   ....[188]....
        /*0ce8*/ 	.word	0x00009910
        /*0cec*/ 	.word	0x00000000
        /*0cf0*/ 	.word	0x00000000
        /*0cf4*/ 	.short	0x010a
        /*0cf6*/ 	.byte	0xff
	.zero		1


	//   ....[189]....
        /*0cf8*/ 	.word	0x00009970
        /*0cfc*/ 	.word	0x00000000
        /*0d00*/ 	.word	0x00000000
        /*0d04*/ 	.short	0x010a
        /*0d06*/ 	.byte	0xff
	.zero		1


	//   ....[190]....
        /*0d08*/ 	.word	0x000099d0
        /*0d0c*/ 	.word	0x00000000
        /*0d10*/ 	.word	0x00000000
        /*0d14*/ 	.short	0x010a
        /*0d16*/ 	.byte	0xff
	.zero		1


	//   ....[191]....
        /*0d18*/ 	.word	0x00009a30
        /*0d1c*/ 	.word	0x00000000
        /*0d20*/ 	.word	0x00000000
        /*0d24*/ 	.short	0x010a
        /*0d26*/ 	.byte	0xff
	.zero		1


	//   ....[192]....
        /*0d28*/ 	.word	0x00009a90
        /*0d2c*/ 	.word	0x00000000
        /*0d30*/ 	.word	0x00000000
        /*0d34*/ 	.short	0x010a
        /*0d36*/ 	.byte	0xff
	.zero		1


	//   ....[193]....
        /*0d38*/ 	.word	0x00009af0
        /*0d3c*/ 	.word	0x00000000
        /*0d40*/ 	.word	0x00000000
        /*0d44*/ 	.short	0x010a
        /*0d46*/ 	.byte	0xff
	.zero		1


	//   ....[194]....
        /*0d48*/ 	.word	0x00009b50
        /*0d4c*/ 	.word	0x00000000
        /*0d50*/ 	.word	0x00000000
        /*0d54*/ 	.short	0x010a
        /*0d56*/ 	.byte	0xff
	.zero		1


	//   ....[195]....
        /*0d58*/ 	.word	0x00009bb0
        /*0d5c*/ 	.word	0x00000000
        /*0d60*/ 	.word	0x00000000
        /*0d64*/ 	.short	0x010a
        /*0d66*/ 	.byte	0xff
	.zero		1


	//   ....[196]....
        /*0d68*/ 	.word	0x00009c10
        /*0d6c*/ 	.word	0x00000000
        /*0d70*/ 	.word	0x00000000
        /*0d74*/ 	.short	0x010a
        /*0d76*/ 	.byte	0xff
	.zero		1


	//   ....[197]....
        /*0d78*/ 	.word	0x00009c70
        /*0d7c*/ 	.word	0x00000000
        /*0d80*/ 	.word	0x00000000
        /*0d84*/ 	.short	0x010a
        /*0d86*/ 	.byte	0xff
	.zero		1


	//   ....[198]....
        /*0d88*/ 	.word	0x00009cd0
        /*0d8c*/ 	.word	0x00000000
        /*0d90*/ 	.word	0x00000000
        /*0d94*/ 	.short	0x010a
        /*0d96*/ 	.byte	0xff
	.zero		1


	//   ....[199]....
        /*0d98*/ 	.word	0x00009d30
        /*0d9c*/ 	.word	0x00000000
        /*0da0*/ 	.word	0x00000000
        /*0da4*/ 	.short	0x010a
        /*0da6*/ 	.byte	0xff
	.zero		1


	//   ....[200]....
        /*0da8*/ 	.word	0x00009d90
        /*0dac*/ 	.word	0x00000000
        /*0db0*/ 	.word	0x00000000
        /*0db4*/ 	.short	0x010a
        /*0db6*/ 	.byte	0xff
	.zero		1


	//   ....[201]....
        /*0db8*/ 	.word	0x00009df0
        /*0dbc*/ 	.word	0x00000000
        /*0dc0*/ 	.word	0x00000000
        /*0dc4*/ 	.short	0x010a
        /*0dc6*/ 	.byte	0xff
	.zero		1


	//   ....[202]....
        /*0dc8*/ 	.word	0x00009e50
        /*0dcc*/ 	.word	0x00000000
        /*0dd0*/ 	.word	0x00000000
        /*0dd4*/ 	.short	0x010a
        /*0dd6*/ 	.byte	0xff
	.zero		1


	//   ....[203]....
        /*0dd8*/ 	.word	0x00009eb0
        /*0ddc*/ 	.word	0x00000000
        /*0de0*/ 	.word	0x00000000
        /*0de4*/ 	.short	0x010a
        /*0de6*/ 	.byte	0xff
	.zero		1


	//   ....[204]....
        /*0de8*/ 	.word	0x00009f10
        /*0dec*/ 	.word	0x00000000
        /*0df0*/ 	.word	0x00000000
        /*0df4*/ 	.short	0x010a
        /*0df6*/ 	.byte	0xff
	.zero		1


	//   ....[205]....
        /*0df8*/ 	.word	0x00009f70
        /*0dfc*/ 	.word	0x00000000
        /*0e00*/ 	.word	0x00000000
        /*0e04*/ 	.short	0x010a
        /*0e06*/ 	.byte	0xff
	.zero		1


	//   ....[206]....
        /*0e08*/ 	.word	0x00009fd0
        /*0e0c*/ 	.word	0x00000000
        /*0e10*/ 	.word	0x00000000
        /*0e14*/ 	.short	0x010a
        /*0e16*/ 	.byte	0xff
	.zero		1


	//   ....[207]....
        /*0e18*/ 	.word	0x0000a030
        /*0e1c*/ 	.word	0x00000000
        /*0e20*/ 	.word	0x00000000
        /*0e24*/ 	.short	0x010a
        /*0e26*/ 	.byte	0xff
	.zero		1


	//   ....[208]....
        /*0e28*/ 	.word	0x0000a090
        /*0e2c*/ 	.word	0x00000000
        /*0e30*/ 	.word	0x00000000
        /*0e34*/ 	.short	0x010a
        /*0e36*/ 	.byte	0xff
	.zero		1


	//   ....[209]....
        /*0e38*/ 	.word	0x0000a0f0
        /*0e3c*/ 	.word	0x00000000
        /*0e40*/ 	.word	0x00000000
        /*0e44*/ 	.short	0x010a
        /*0e46*/ 	.byte	0xff
	.zero		1


	//   ....[210]....
        /*0e48*/ 	.word	0x0000a140
        /*0e4c*/ 	.word	0x00000000
        /*0e50*/ 	.word	0x00000250
        /*0e54*/ 	.short	0x010a
        /*0e56*/ 	.byte	0xff
	.zero		1


	//   ....[211]....
        /*0e58*/ 	.word	0x0000a1a0
        /*0e5c*/ 	.word	0x00000000
        /*0e60*/ 	.word	0x00000200
        /*0e64*/ 	.short	0x010a
        /*0e66*/ 	.byte	0xff
	.zero		1


	//   ....[212]....
        /*0e68*/ 	.word	0x0000a1f0
        /*0e6c*/ 	.word	0x00000000
        /*0e70*/ 	.word	0x000001f0
        /*0e74*/ 	.short	0x010a
        /*0e76*/ 	.byte	0xff
	.zero		1


	//   ....[213]....
        /*0e78*/ 	.word	0x0000a250
        /*0e7c*/ 	.word	0x00000000
        /*0e80*/ 	.word	0x00000200
        /*0e84*/ 	.short	0x010a
        /*0e86*/ 	.byte	0xff
	.zero		1


	//   ....[214]....
        /*0e88*/ 	.word	0x0000a2b0
        /*0e8c*/ 	.word	0x00000004
        /*0e90*/ 	.word	0x00000008
        /*0e94*/ 	.short	0x010a
        /*0e96*/ 	.byte	0xff
	.zero		1


	//   ....[215]....
        /*0e98*/ 	.word	0x0000a390
        /*0e9c*/ 	.word	0x00000002
        /*0ea0*/ 	.word	0x00000008
        /*0ea4*/ 	.short	0x010a
        /*0ea6*/ 	.byte	0xff
	.zero		1


	//   ....[216]....
        /*0ea8*/ 	.word	0x0000a3e0
        /*0eac*/ 	.word	0x00000000
        /*0eb0*/ 	.word	0x000001f0
        /*0eb4*/ 	.short	0x010a
        /*0eb6*/ 	.byte	0xff
	.zero		1


	//   ....[217]....
        /*0eb8*/ 	.word	0x0000a440
        /*0ebc*/ 	.word	0x00000000
        /*0ec0*/ 	.word	0x00000230
        /*0ec4*/ 	.short	0x010a
        /*0ec6*/ 	.byte	0xff
	.zero		1


	//   ....[218]....
        /*0ec8*/ 	.word	0x0000a4a0
        /*0ecc*/ 	.word	0x00000000
        /*0ed0*/ 	.word	0x00000000
        /*0ed4*/ 	.short	0x010a
        /*0ed6*/ 	.byte	0xff
	.zero		1


	//   ....[219]....
        /*0ed8*/ 	.word	0x0000a500
        /*0edc*/ 	.word	0x00000000
        /*0ee0*/ 	.word	0x00000000
        /*0ee4*/ 	.short	0x010a
        /*0ee6*/ 	.byte	0xff
	.zero		1


	//   ....[220]....
        /*0ee8*/ 	.word	0x0000a560
        /*0eec*/ 	.word	0x00000000
        /*0ef0*/ 	.word	0x00000000
        /*0ef4*/ 	.short	0x010a
        /*0ef6*/ 	.byte	0xff
	.zero		1


	//   ....[221]....
        /*0ef8*/ 	.word	0x0000a5c0
        /*0efc*/ 	.word	0x00000000
        /*0f00*/ 	.word	0x00000000
        /*0f04*/ 	.short	0x010a
        /*0f06*/ 	.byte	0xff
	.zero		1


	//   ....[222]....
        /*0f08*/ 	.word	0x0000a620
        /*0f0c*/ 	.word	0x00000000
        /*0f10*/ 	.word	0x00000270
        /*0f14*/ 	.short	0x010a
        /*0f16*/ 	.byte	0xff
	.zero		1


	//   ....[223]....
        /*0f18*/ 	.word	0x0000a670
        /*0f1c*/ 	.word	0x00000000
        /*0f20*/ 	.word	0x000001f0
        /*0f24*/ 	.short	0x010a
        /*0f26*/ 	.byte	0xff
	.zero		1


	//   ....[224]....
        /*0f28*/ 	.word	0x0000a6d0
        /*0f2c*/ 	.word	0x00000000
        /*0f30*/ 	.word	0x000001e8
        /*0f34*/ 	.short	0x010a
        /*0f36*/ 	.byte	0xff
	.zero		1


	//   ....[225]....
        /*0f38*/ 	.word	0x0000a730
        /*0f3c*/ 	.word	0x00000003
        /*0f40*/ 	.word	0x000001c0
        /*0f44*/ 	.short	0x010a
        /*0f46*/ 	.byte	0xff
	.zero		1


	//   ....[226]....
        /*0f48*/ 	.word	0x0000a790
        /*0f4c*/ 	.word	0x00000003
        /*0f50*/ 	.word	0x000001c8
        /*0f54*/ 	.short	0x010a
        /*0f56*/ 	.byte	0xff
	.zero		1


	//   ....[227]....
        /*0f58*/ 	.word	0x0000a7f0
        /*0f5c*/ 	.word	0x00000003
        /*0f60*/ 	.word	0x000001d0
        /*0f64*/ 	.short	0x010a
        /*0f66*/ 	.byte	0xff
	.zero		1


	//   ....[228]....
        /*0f68*/ 	.word	0x0000a850
        /*0f6c*/ 	.word	0x00000003
        /*0f70*/ 	.word	0x000001d8
        /*0f74*/ 	.short	0x010a
        /*0f76*/ 	.byte	0xff
	.zero		1


	//   ....[229]....
        /*0f78*/ 	.word	0x0000a8b0
        /*0f7c*/ 	.word	0x00000000
        /*0f80*/ 	.word	0x000001c0
        /*0f84*/ 	.short	0x010a
        /*0f86*/ 	.byte	0xff
	.zero		1


	//   ....[230]....
        /*0f88*/ 	.word	0x0000a910
        /*0f8c*/ 	.word	0x00000000
        /*0f90*/ 	.word	0x000001c8
        /*0f94*/ 	.short	0x010a
        /*0f96*/ 	.byte	0xff
	.zero		1


	//   ....[231]....
        /*0f98*/ 	.word	0x0000a970
        /*0f9c*/ 	.word	0x00000000
        /*0fa0*/ 	.word	0x000001d0
        /*0fa4*/ 	.short	0x010a
        /*0fa6*/ 	.byte	0xff
	.zero		1


	//   ....[232]....
        /*0fa8*/ 	.word	0x0000a9c0
        /*0fac*/ 	.word	0x00000000
        /*0fb0*/ 	.word	0x000001f0
        /*0fb4*/ 	.short	0x010a
        /*0fb6*/ 	.byte	0xff
	.zero		1


	//   ....[233]....
        /*0fb8*/ 	.word	0x0000aa20
        /*0fbc*/ 	.word	0x00000000
        /*0fc0*/ 	.word	0x000001a0
        /*0fc4*/ 	.short	0x010a
        /*0fc6*/ 	.byte	0xff
	.zero		1


	//   ....[234]....
        /*0fc8*/ 	.word	0x0000aa70
        /*0fcc*/ 	.word	0x0000004a
        /*0fd0*/ 	.word	0x00000210
        /*0fd4*/ 	.short	0x010a
        /*0fd6*/ 	.byte	0xff
	.zero		1


	//   ....[235]....
        /*0fd8*/ 	.word	0x0000aac0
        /*0fdc*/ 	.word	0x00000003
        /*0fe0*/ 	.word	0x000001a0
        /*0fe4*/ 	.short	0x010a
        /*0fe6*/ 	.byte	0xff
	.zero		1


	//   ....[236]....
        /*0fe8*/ 	.word	0x0000ab10
        /*0fec*/ 	.word	0x00000053
        /*0ff0*/ 	.word	0x000001a0
        /*0ff4*/ 	.short	0x010a
        /*0ff6*/ 	.byte	0xff
	.zero		1


	//   ....[237]....
        /*0ff8*/ 	.word	0x0000ab60
        /*0ffc*/ 	.word	0x00000058
        /*1000*/ 	.word	0x000001a0
        /*1004*/ 	.short	0x010a
        /*1006*/ 	.byte	0xff
	.zero		1


	//----- nvinfo : EIATTR_NUM_MBARRIERS
	.align		4
.L_47:
        /*1008*/ 	.byte	0x03, 0x38
        /*100a*/ 	.short	0x004f


	//----- nvinfo : EIATTR_EXIT_INSTR_OFFSETS
	.align		4
        /*100c*/ 	.byte	0x04, 0x1c
        /*100e*/ 	.short	(.L_49 - .L_48)


	//   ....[0]....
.L_48:
        /*1010*/ 	.word	0x00003750


	//   ....[1]....
        /*1014*/ 	.word	0x00003c50


	//   ....[2]....
        /*1018*/ 	.word	0x00003cb0


	//   ....[3]....
        /*101c*/ 	.word	0x00004f50


	//   ....[4]....
        /*1020*/ 	.word	0x00006140


	//   ....[5]....
        /*1024*/ 	.word	0x00006180


	//   ....[6]....
        /*1028*/ 	.word	0x00009550


	//   ....[7]....
        /*102c*/ 	.word	0x000095d0


	//   ....[8]....
        /*1030*/ 	.word	0x00009600


	//   ....[9]....
        /*1034*/ 	.word	0x00009670


	//----- nvinfo : EIATTR_MAX_THREADS
	.align		4
.L_49:
        /*1038*/ 	.byte	0x04, 0x05
        /*103a*/ 	.short	(.L_51 - .L_50)
.L_50:
        /*103c*/ 	.word	0x00000100
        /*1040*/ 	.word	0x00000001
        /*1044*/ 	.word	0x00000001


	//----- nvinfo : EIATTR_CRS_STACK_SIZE
	.align		4
.L_51:
        /*1048*/ 	.byte	0x04, 0x1e
        /*104a*/ 	.short	(.L_53 - .L_52)
.L_52:
        /*104c*/ 	.word	0x00000000


	//----- nvinfo : EIATTR_CBANK_PARAM_SIZE
	.align		4
.L_53:
        /*1050*/ 	.byte	0x03, 0x19
        /*1052*/ 	.short	0x0800


	//----- nvinfo : EIATTR_PARAM_CBANK
	.align		4
        /*1054*/ 	.byte	0x04, 0x0a
        /*1056*/ 	.short	(.L_55 - .L_54)
	.align		4
.L_54:
        /*1058*/ 	.word	index@(.nv.constant0._ZN7cutlass13device_kernelINS_4gemm6kernel13GemmUniversalIN4cute5tupleIJiiiiEEENS1_10collective13CollectiveMmaINS1_35MainloopSm100TmaUmmaWarpSpecializedILi26ELi2ELi4ENS5_IJNS4_1CILi2EEENSA_ILi1EEESC_EEEEENS5_IJNSA_ILi128EEESF_NSA_ILi32EEEEEENS_10bfloat16_tENS5_IJlSC_lEEESI_SJ_NS4_8TiledMMAINS4_8MMA_AtomIJNS4_26SM100_MMA_F16BF16_2x1SM_SSISI_SI_fLi128ELi128ELNS4_4UMMA5MajorE0ELSO_0ELNSN_7ScaleInE0ELSP_0EEEEEENS4_6LayoutINS5_IJSC_SC_SC_EEENS5_IJNSA_ILi0EEESU_SU_EEEEENS5_IJNS4_10UnderscoreESX_SX_EEEEENS4_18SM100_TMA_2SM_LOADENS4_14ComposedLayoutINS4_7SwizzleILi2ELi4ELi3EEENS4_18smem_ptr_flag_bitsILi16EEENSS_INS5_IJNSA_ILi8EEESG_EEENS5_IJSG_SC_EEEEEEEvNS4_8identityES10_S1A_vS1B_EENS_8epilogue10collective18CollectiveEpilogueINS1D_23Sm100TmaWarpSpecializedILi4ELi2ELi16ELb1ELb0EEEJNS5_IJNSA_ILi64EEESF_SG_EEENS5_IJNSS_IS1I_SC_EENSS_INS5_IJNSA_ILi16EEESB_EEENS5_IJSC_S1I_EEEEEEEESI_SJ_SI_SJ_NS1D_6fusion15FusionCallbacksIS1H_NS1Q_17LinearCombinationISI_fSI_fLNS_15FloatRoundStyleE2EEES1J_S1P_JEEENS4_5SM1004TMEM4LOAD26SM100_TMEM_LOAD_32dp32b16xENS4_13SM90_TMA_LOADENS11_INS12_ILi1ELi4ELi3EEES15_NSS_INS5_IJS16_S1L_EEENS5_IJS1L_SC_EEEEEEENS4_39AutoVectorizingCopyWithAssumedAlignmentILi128EEENS4_14SM90_TMA_STOREES25_S27_S27_EEEvvEEEEvNT_6ParamsE)
        /*105c*/ 	.short	0x0380
        /*105e*/ 	.short	0x0800


	//----- nvinfo : EIATTR_SW_WAR
	.align		4
.L_55:
        /*1060*/ 	.byte	0x04, 0x36
        /*1062*/ 	.short	(.L_57 - .L_56)
.L_56:
        /*1064*/ 	.word	0x00000008
.L_57:


//--------------------- .nv.callgraph             --------------------------
	.section	.nv.callgraph,"",@"SHT_CUDA_CALLGRAPH"
	.align	4
	.sectionentsize	8
	.align		4
        /*0000*/ 	.word	0x00000000
	.align		4
        /*0004*/ 	.word	0xffffffff
	.align		4
        /*0008*/ 	.word	index@(_ZN7cutlass13device_kernelINS_4gemm6kernel13GemmUniversalIN4cute5tupleIJiiiiEEENS1_10collective13CollectiveMmaINS1_35MainloopSm100TmaUmmaWarpSpecializedILi26ELi2ELi4ENS5_IJNS4_1CILi2EEENSA_ILi1EEESC_EEEEENS5_IJNSA_ILi128EEESF_NSA_ILi32EEEEEENS_10bfloat16_tENS5_IJlSC_lEEESI_SJ_NS4_8TiledMMAINS4_8MMA_AtomIJNS4_26SM100_MMA_F16BF16_2x1SM_SSISI_SI_fLi128ELi128ELNS4_4UMMA5MajorE0ELSO_0ELNSN_7ScaleInE0ELSP_0EEEEEENS4_6LayoutINS5_IJSC_SC_SC_EEENS5_IJNSA_ILi0EEESU_SU_EEEEENS5_IJNS4_10UnderscoreESX_SX_EEEEENS4_18SM100_TMA_2SM_LOADENS4_14ComposedLayoutINS4_7SwizzleILi2ELi4ELi3EEENS4_18smem_ptr_flag_bitsILi16EEENSS_INS5_IJNSA_ILi8EEESG_EEENS5_IJSG_SC_EEEEEEEvNS4_8identityES10_S1A_vS1B_EENS_8epilogue10collective18CollectiveEpilogueINS1D_23Sm100TmaWarpSpecializedILi4ELi2ELi16ELb1ELb0EEEJNS5_IJNSA_ILi64EEESF_SG_EEENS5_IJNSS_IS1I_SC_EENSS_INS5_IJNSA_ILi16EEESB_EEENS5_IJSC_S1I_EEEEEEEESI_SJ_SI_SJ_NS1D_6fusion15FusionCallbacksIS1H_NS1Q_17LinearCombinationISI_fSI_fLNS_15FloatRoundStyleE2EEES1J_S1P_JEEENS4_5SM1004TMEM4LOAD26SM100_TMEM_LOAD_32dp32b16xENS4_13SM90_TMA_LOADENS11_INS12_ILi1ELi4ELi3EEES15_NSS_INS5_IJS16_S1L_EEENS5_IJS1L_SC_EEEEEEENS4_39AutoVectorizingCopyWithAssumedAlignmentILi128EEENS4_14SM90_TMA_STOREES25_S27_S27_EEEvvEEEEvNT_6ParamsE)
	.align		4
        /*000c*/ 	.word	index@(__assertfail)
	.align		4
        /*0010*/ 	.word	0x00000000
	.align		4
        /*0014*/ 	.word	0xfffffffe
	.align		4
        /*0018*/ 	.word	0x00000000
	.align		4
        /*001c*/ 	.word	0xfffffffd
	.align		4
        /*0020*/ 	.word	0x00000000
	.align		4
        /*0024*/ 	.word	0xfffffffc


//--------------------- .nv.constant4             --------------------------
	.section	.nv.constant4,"a",@progbits
	.align	8
	.align		8
.nv.constant4:
        /*0000*/ 	.dword	__assertfail
	.align		8
        /*0008*/ 	.dword	__unnamed_1
	.align		8
        /*0010*/ 	.dword	__unnamed_2
	.align		8
        /*0018*/ 	.dword	_ZN39_INTERNAL_080d0664_4_k_cu_47929a69_78514cuda3std3__45__cpo5beginE
	.align		8
        /*0020*/ 	.dword	_ZN39_INTERNAL_080d0664_4_k_cu_47929a69_78514cuda3std3__45__cpo3endE
	.align		8
        /*0028*/ 	.dword	_ZN39_INTERNAL_080d0664_4_k_cu_47929a69_78514cuda3std3__45__cpo6cbeginE
	.align		8
        /*0030*/ 	.dword	_ZN39_INTERNAL_080d0664_4_k_cu_47929a69_78514cuda3std3__45__cpo4cendE
	.align		8
        /*0038*/ 	.dword	_ZN39_INTERNAL_080d0664_4_k_cu_47929a69_78514cuda3std3__441_GLOBAL__N__080d0664_4_k_cu_47929a69_78516ignoreE
	.align		8
        /*0040*/ 	.dword	_ZN39_INTERNAL_080d0664_4_k_cu_47929a69_78514cuda3std3__419piecewise_constructE
	.align		8
        /*0048*/ 	.dword	_ZN39_INTERNAL_080d0664_4_k_cu_47929a69_78514cuda3std3__48in_placeE
	.align		8
        /*0050*/ 	.dword	_ZN39_INTERNAL_080d0664_4_k_cu_47929a69_78514cuda3std6ranges3__45__cpo4swapE
	.align		8
        /*0058*/ 	.dword	_ZN39_INTERNAL_080d0664_4_k_cu_47929a69_78514cuda3std6ranges3__45__cpo9iter_moveE
	.align		8
        /*0060*/ 	.dword	_ZN39_INTERNAL_080d0664_4_k_cu_47929a69_78514cute7productE
	.align		8
        /*0068*/ 	.dword	_ZN39_INTERNAL_080d0664_4_k_cu_47929a69_78514cute1_E
	.align		8
        /*0070*/ 	.dword	$str$25
	.align		8
        /*0078*/ 	.dword	$str$26
	.align		8
        /*0080*/ 	.dword	$str$27
	.align		8
        /*0088*/ 	.dword	$str$28


//--------------------- .text._ZN7cutlass13device_kernelINS_4gemm6kernel13GemmUniversalIN4cute5tupleIJiiiiEEENS1_10collective13CollectiveMmaINS1_35MainloopSm100TmaUmmaWarpSpecializedILi26ELi2ELi4ENS5_IJNS4_1CILi2EEENSA_ILi1EEESC_EEEEENS5_IJNSA_ILi128EEESF_NSA_ILi32EEEEEENS_10bfloat16_tENS5_IJlSC_lEEESI_SJ_NS4_8TiledMMAINS4_8MMA_AtomIJNS4_26SM100_MMA_F16BF16_2x1SM_SSISI_SI_fLi128ELi128ELNS4_4UMMA5MajorE0ELSO_0ELNSN_7ScaleInE0ELSP_0EEEEEENS4_6LayoutINS5_IJSC_SC_SC_EEENS5_IJNSA_ILi0EEESU_SU_EEEEENS5_IJNS4_10UnderscoreESX_SX_EEEEENS4_18SM100_TMA_2SM_LOADENS4_14ComposedLayoutINS4_7SwizzleILi2ELi4ELi3EEENS4_18smem_ptr_flag_bitsILi16EEENSS_INS5_IJNSA_ILi8EEESG_EEENS5_IJSG_SC_EEEEEEEvNS4_8identityES10_S1A_vS1B_EENS_8epilogue10collective18CollectiveEpilogueINS1D_23Sm100TmaWarpSpecializedILi4ELi2ELi16ELb1ELb0EEEJNS5_IJNSA_ILi64EEESF_SG_EEENS5_IJNSS_IS1I_SC_EENSS_INS5_IJNSA_ILi16EEESB_EEENS5_IJSC_S1I_EEEEEEEESI_SJ_SI_SJ_NS1D_6fusion15FusionCallbacksIS1H_NS1Q_17LinearCombinationISI_fSI_fLNS_15FloatRoundStyleE2EEES1J_S1P_JEEENS4_5SM1004TMEM4LOAD26SM100_TMEM_LOAD_32dp32b16xENS4_13SM90_TMA_LOADENS11_INS12_ILi1ELi4ELi3EEES15_NSS_INS5_IJS16_S1L_EEENS5_IJS1L_SC_EEEEEEENS4_39AutoVectorizingCopyWithAssumedAlignmentILi128EEENS4_14SM90_TMA_STOREES25_S27_S27_EEEvvEEEEvNT_6ParamsE --------------------------
	.section	.text._ZN7cutlass13device_kernelINS_4gemm6kernel13GemmUniversalIN4cute5tupleIJiiiiEEENS1_10collective13CollectiveMmaINS1_35MainloopSm100TmaUmmaWarpSpecializedILi26ELi2ELi4ENS5_IJNS4_1CILi2EEENSA_ILi1EEESC_EEEEENS5_IJNSA_ILi128EEESF_NSA_ILi32EEEEEENS_10bfloat16_tENS5_IJlSC_lEEESI_SJ_NS4_8TiledMMAINS4_8MMA_AtomIJNS4_26SM100_MMA_F16BF16_2x1SM_SSISI_SI_fLi128ELi128ELNS4_4UMMA5MajorE0ELSO_0ELNSN_7ScaleInE0ELSP_0EEEEEENS4_6LayoutINS5_IJSC_SC_SC_EEENS5_IJNSA_ILi0EEESU_SU_EEEEENS5_IJNS4_10UnderscoreESX_SX_EEEEENS4_18SM100_TMA_2SM_LOADENS4_14ComposedLayoutINS4_7SwizzleILi2ELi4ELi3EEENS4_18smem_ptr_flag_bitsILi16EEENSS_INS5_IJNSA_ILi8EEESG_EEENS5_IJSG_SC_EEEEEEEvNS4_8identityES10_S1A_vS1B_EENS_8epilogue10collective18CollectiveEpilogueINS1D_23Sm100TmaWarpSpecializedILi4ELi2ELi16ELb1ELb0EEEJNS5_IJNSA_ILi64EEESF_SG_EEENS5_IJNSS_IS1I_SC_EENSS_INS5_IJNSA_ILi16EEESB_EEENS5_IJSC_S1I_EEEEEEEESI_SJ_SI_SJ_NS1D_6fusion15FusionCallbacksIS1H_NS1Q_17LinearCombinationISI_fSI_fLNS_15FloatRoundStyleE2EEES1J_S1P_JEEENS4_5SM1004TMEM4LOAD26SM100_TMEM_LOAD_32dp32b16xENS4_13SM90_TMA_LOADENS11_INS12_ILi1ELi4ELi3EEES15_NSS_INS5_IJS16_S1L_EEENS5_IJS1L_SC_EEEEEEENS4_39AutoVectorizingCopyWithAssumedAlignmentILi128EEENS4_14SM90_TMA_STOREES25_S27_S27_EEEvvEEEEvNT_6ParamsE,"ax",@progbits
	.align	128
.text._ZN7cutlass13device_kernelINS_4gemm6kernel13GemmUniversalIN4cute5tupleIJiiiiEEENS1_10collective13CollectiveMmaINS1_35MainloopSm100TmaUmmaWarpSpecializedILi26ELi2ELi4ENS5_IJNS4_1CILi2EEENSA_ILi1EEESC_EEEEENS5_IJNSA_ILi128EEESF_NSA_ILi32EEEEEENS_10bfloat16_tENS5_IJlSC_lEEESI_SJ_NS4_8TiledMMAINS4_8MMA_AtomIJNS4_26SM100_MMA_F16BF16_2x1SM_SSISI_SI_fLi128ELi128ELNS4_4UMMA5MajorE0ELSO_0ELNSN_7ScaleInE0ELSP_0EEEEEENS4_6LayoutINS5_IJSC_SC_SC_EEENS5_IJNSA_ILi0EEESU_SU_EEEEENS5_IJNS4_10UnderscoreESX_SX_EEEEENS4_18SM100_TMA_2SM_LOADENS4_14ComposedLayoutINS4_7SwizzleILi2ELi4ELi3EEENS4_18smem_ptr_flag_bitsILi16EEENSS_INS5_IJNSA_ILi8EEESG_EEENS5_IJSG_SC_EEEEEEEvNS4_8identityES10_S1A_vS1B_EENS_8epilogue10collective18CollectiveEpilogueINS1D_23Sm100TmaWarpSpecializedILi4ELi2ELi16ELb1ELb0EEEJNS5_IJNSA_ILi64EEESF_SG_EEENS5_IJNSS_IS1I_SC_EENSS_INS5_IJNSA_ILi16EEESB_EEENS5_IJSC_S1I_EEEEEEEESI_SJ_SI_SJ_NS1D_6fusion15FusionCallbacksIS1H_NS1Q_17LinearCombinationISI_fSI_fLNS_15FloatRoundStyleE2EEES1J_S1P_JEEENS4_5SM1004TMEM4LOAD26SM100_TMEM_LOAD_32dp32b16xENS4_13SM90_TMA_LOADENS11_INS12_ILi1ELi4ELi3EEES15_NSS_INS5_IJS16_S1L_EEENS5_IJS1L_SC_EEEEEEENS4_39AutoVectorizingCopyWithAssumedAlignmentILi128EEENS4_14SM90_TMA_STOREES25_S27_S27_EEEvvEEEEvNT_6ParamsE:
        .type           _ZN7cutlass13device_kernelINS_4gemm6kernel13GemmUniversalIN4cute5tupleIJiiiiEEENS1_10collective13CollectiveMmaINS1_35MainloopSm100TmaUmmaWarpSpecializedILi26ELi2ELi4ENS5_IJNS4_1CILi2EEENSA_ILi1EEESC_EEEEENS5_IJNSA_ILi128EEESF_NSA_ILi32EEEEEENS_10bfloat16_tENS5_IJlSC_lEEESI_SJ_NS4_8TiledMMAINS4_8MMA_AtomIJNS4_26SM100_MMA_F16BF16_2x1SM_SSISI_SI_fLi128ELi128ELNS4_4UMMA5MajorE0ELSO_0ELNSN_7ScaleInE0ELSP_0EEEEEENS4_6LayoutINS5_IJSC_SC_SC_EEENS5_IJNSA_ILi0EEESU_SU_EEEEENS5_IJNS4_10UnderscoreESX_SX_EEEEENS4_18SM100_TMA_2SM_LOADENS4_14ComposedLayoutINS4_7SwizzleILi2ELi4ELi3EEENS4_18smem_ptr_flag_bitsILi16EEENSS_INS5_IJNSA_ILi8EEESG_EEENS5_IJSG_SC_EEEEEEEvNS4_8identityES10_S1A_vS1B_EENS_8epilogue10collective18CollectiveEpilogueINS1D_23Sm100TmaWarpSpecializedILi4ELi2ELi16ELb1ELb0EEEJNS5_IJNSA_ILi64EEESF_SG_EEENS5_IJNSS_IS1I_SC_EENSS_INS5_IJNSA_ILi16EEESB_EEENS5_IJSC_S1I_EEEEEEEESI_SJ_SI_SJ_NS1D_6fusion15FusionCallbacksIS1H_NS1Q_17LinearCombinationISI_fSI_fLNS_15FloatRoundStyleE2EEES1J_S1P_JEEENS4_5SM1004TMEM4LOAD26SM100_TMEM_LOAD_32dp32b16xENS4_13SM90_TMA_LOADENS11_INS12_ILi1ELi4ELi3EEES15_NSS_INS5_IJS16_S1L_EEENS5_IJS1L_SC_EEEEEEENS4_39AutoVectorizingCopyWithAssumedAlignmentILi128EEENS4_14SM90_TMA_STOREES25_S27_S27_EEEvvEEEEvNT_6ParamsE,@function
        .size           _ZN7cutlass13device_kernelINS_4gemm6kernel13GemmUniversalIN4cute5tupleIJiiiiEEENS1_10collective13CollectiveMmaINS1_35MainloopSm100TmaUmmaWarpSpecializedILi26ELi2ELi4ENS5_IJNS4_1CILi2EEENSA_ILi1EEESC_EEEEENS5_IJNSA_ILi128EEESF_NSA_ILi32EEEEEENS_10bfloat16_tENS5_IJlSC_lEEESI_SJ_NS4_8TiledMMAINS4_8MMA_AtomIJNS4_26SM100_MMA_F16BF16_2x1SM_SSISI_SI_fLi128ELi128ELNS4_4UMMA5MajorE0ELSO_0ELNSN_7ScaleInE0ELSP_0EEEEEENS4_6LayoutINS5_IJSC_SC_SC_EEENS5_IJNSA_ILi0EEESU_SU_EEEEENS5_IJNS4_10UnderscoreESX_SX_EEEEENS4_18SM100_TMA_2SM_LOADENS4_14ComposedLayoutINS4_7SwizzleILi2ELi4ELi3EEENS4_18smem_ptr_flag_bitsILi16EEENSS_INS5_IJNSA_ILi8EEESG_EEENS5_IJSG_SC_EEEEEEEvNS4_8identityES10_S1A_vS1B_EENS_8epilogue10collective18CollectiveEpilogueINS1D_23Sm100TmaWarpSpecializedILi4ELi2ELi16ELb1ELb0EEEJNS5_IJNSA_ILi64EEESF_SG_EEENS5_IJNSS_IS1I_SC_EENSS_INS5_IJNSA_ILi16EEESB_EEENS5_IJSC_S1I_EEEEEEEESI_SJ_SI_SJ_NS1D_6fusion15FusionCallbacksIS1H_NS1Q_17LinearCombinationISI_fSI_fLNS_15FloatRoundStyleE2EEES1J_S1P_JEEENS4_5SM1004TMEM4LOAD26SM100_TMEM_LOAD_32dp32b16xENS4_13SM90_TMA_LOADENS11_INS12_ILi1ELi4ELi3EEES15_NSS_INS5_IJS16_S1L_EEENS5_IJS1L_SC_EEEEEEENS4_39AutoVectorizingCopyWithAssumedAlignmentILi128EEENS4_14SM90_TMA_STOREES25_S27_S27_EEEvvEEEEvNT_6ParamsE,(.L_x_264 - _ZN7cutlass13device_kernelINS_4gemm6kernel13GemmUniversalIN4cute5tupleIJiiiiEEENS1_10collective13CollectiveMmaINS1_35MainloopSm100TmaUmmaWarpSpecializedILi26ELi2ELi4ENS5_IJNS4_1CILi2EEENSA_ILi1EEESC_EEEEENS5_IJNSA_ILi128EEESF_NSA_ILi32EEEEEENS_10bfloat16_tENS5_IJlSC_lEEESI_SJ_NS4_8TiledMMAINS4_8MMA_AtomIJNS4_26SM100_MMA_F16BF16_2x1SM_SSISI_SI_fLi128ELi128ELNS4_4UMMA5MajorE0ELSO_0ELNSN_7ScaleInE0ELSP_0EEEEEENS4_6LayoutINS5_IJSC_SC_SC_EEENS5_IJNSA_ILi0EEESU_SU_EEEEENS5_IJNS4_10UnderscoreESX_SX_EEEEENS4_18SM100_TMA_2SM_LOADENS4_14ComposedLayoutINS4_7SwizzleILi2ELi4ELi3EEENS4_18smem_ptr_flag_bitsILi16EEENSS_INS5_IJNSA_ILi8EEESG_EEENS5_IJSG_SC_EEEEEEEvNS4_8identityES10_S1A_vS1B_EENS_8epilogue10collective18CollectiveEpilogueINS1D_23Sm100TmaWarpSpecializedILi4ELi2ELi16ELb1ELb0EEEJNS5_IJNSA_ILi64EEESF_SG_EEENS5_IJNSS_IS1I_SC_EENSS_INS5_IJNSA_ILi16EEESB_EEENS5_IJSC_S1I_EEEEEEEESI_SJ_SI_SJ_NS1D_6fusion15FusionCallbacksIS1H_NS1Q_17LinearCombinationISI_fSI_fLNS_15FloatRoundStyleE2EEES1J_S1P_JEEENS4_5SM1004TMEM4LOAD26SM100_TMEM_LOAD_32dp32b16xENS4_13SM90_TMA_LOADENS11_INS12_ILi1ELi4ELi3EEES15_NSS_INS5_IJS16_S1L_EEENS5_IJS1L_SC_EEEEEEENS4_39AutoVectorizingCopyWithAssumedAlignmentILi128EEENS4_14SM90_TMA_STOREES25_S27_S27_EEEvvEEEEvNT_6ParamsE)
        .other          _ZN7cutlass13device_kernelINS_4gemm6kernel13GemmUniversalIN4cute5tupleIJiiiiEEENS1_10collective13CollectiveMmaINS1_35MainloopSm100TmaUmmaWarpSpecializedILi26ELi2ELi4ENS5_IJNS4_1CILi2EEENSA_ILi1EEESC_EEEEENS5_IJNSA_ILi128EEESF_NSA_ILi32EEEEEENS_10bfloat16_tENS5_IJlSC_lEEESI_SJ_NS4_8TiledMMAINS4_8MMA_AtomIJNS4_26SM100_MMA_F16BF16_2x1SM_SSISI_SI_fLi128ELi128ELNS4_4UMMA5MajorE0ELSO_0ELNSN_7ScaleInE0ELSP_0EEEEEENS4_6LayoutINS5_IJSC_SC_SC_EEENS5_IJNSA_ILi0EEESU_SU_EEEEENS5_IJNS4_10UnderscoreESX_SX_EEEEENS4_18SM100_TMA_2SM_LOADENS4_14ComposedLayoutINS4_7SwizzleILi2ELi4ELi3EEENS4_18smem_ptr_flag_bitsILi16EEENSS_INS5_IJNSA_ILi8EEESG_EEENS5_IJSG_SC_EEEEEEEvNS4_8identityES10_S1A_vS1B_EENS_8epilogue10collective18CollectiveEpilogueINS1D_23Sm100TmaWarpSpecializedILi4ELi2ELi16ELb1ELb0EEEJNS5_IJNSA_ILi64EEESF_SG_EEENS5_IJNSS_IS1I_SC_EENSS_INS5_IJNSA_ILi16EEESB_EEENS5_IJSC_S1I_EEEEEEEESI_SJ_SI_SJ_NS1D_6fusion15FusionCallbacksIS1H_NS1Q_17LinearCombinationISI_fSI_fLNS_15FloatRoundStyleE2EEES1J_S1P_JEEENS4_5SM1004TMEM4LOAD26SM100_TMEM_LOAD_32dp32b16xENS4_13SM90_TMA_LOADENS11_INS12_ILi1ELi4ELi3EEES15_NSS_INS5_IJS16_S1L_EEENS5_IJS1L_SC_EEEEEEENS4_39AutoVectorizingCopyWithAssumedAlignmentILi128EEENS4_14SM90_TMA_STOREES25_S27_S27_EEEvvEEEEvNT_6ParamsE,@"STO_CUDA_ENTRY STV_DEFAULT"
_ZN7cutlass13device_kernelINS_4gemm6kernel13GemmUniversalIN4cute5tupleIJiiiiEEENS1_10collective13CollectiveMmaINS1_35MainloopSm100TmaUmmaWarpSpecializedILi26ELi2ELi4ENS5_IJNS4_1CILi2EEENSA_ILi1EEESC_EEEEENS5_IJNSA_ILi128EEESF_NSA_ILi32EEEEEENS_10bfloat16_tENS5_IJlSC_lEEESI_SJ_NS4_8TiledMMAINS4_8MMA_AtomIJNS4_26SM100_MMA_F16BF16_2x1SM_SSISI_SI_fLi128ELi128ELNS4_4UMMA5MajorE0ELSO_0ELNSN_7ScaleInE0ELSP_0EEEEEENS4_6LayoutINS5_IJSC_SC_SC_EEENS5_IJNSA_ILi0EEESU_SU_EEEEENS5_IJNS4_10UnderscoreESX_SX_EEEEENS4_18SM100_TMA_2SM_LOADENS4_14ComposedLayoutINS4_7SwizzleILi2ELi4ELi3EEENS4_18smem_ptr_flag_bitsILi16EEENSS_INS5_IJNSA_ILi8EEESG_EEENS5_IJSG_SC_EEEEEEEvNS4_8identityES10_S1A_vS1B_EENS_8epilogue10collective18CollectiveEpilogueINS1D_23Sm100TmaWarpSpecializedILi4ELi2ELi16ELb1ELb0EEEJNS5_IJNSA_ILi64EEESF_SG_EEENS5_IJNSS_IS1I_SC_EENSS_INS5_IJNSA_ILi16EEESB_EEENS5_IJSC_S1I_EEEEEEEESI_SJ_SI_SJ_NS1D_6fusion15FusionCallbacksIS1H_NS1Q_17LinearCombinationISI_fSI_fLNS_15FloatRoundStyleE2EEES1J_S1P_JEEENS4_5SM1004TMEM4LOAD26SM100_TMEM_LOAD_32dp32b16xENS4_13SM90_TMA_LOADENS11_INS12_ILi1ELi4ELi3EEES15_NSS_INS5_IJS16_S1L_EEENS5_IJS1L_SC_EEEEEEENS4_39AutoVectorizingCopyWithAssumedAlignmentILi128EEENS4_14SM90_TMA_STOREES25_S27_S27_EEEvvEEEEvNT_6ParamsE:
[----:B------:R-:W1:Y:S01]  /*0000*/  LDC R1, c[0x0][0x37c] ;  /* 0x0000df00ff017b82 */ /* 0x000e620000000800 */
[----:B------:R-:W2:Y:S01]  /*0010*/  S2R R72, SR_TID.X ;  /* 0x0000000000487919 */ /* 0x000ea20000002100 */
[----:B------:R-:W3:Y:S06]  /*0020*/  LDCU.64 UR6, c[0x0][0x890] ;  /* 0x00011200ff0677ac */ /* 0x000eec0008000a00 */
[----:B------:R-:W4:Y:S01]  /*0030*/  S2UR UR37, SR_CgaCtaId ;  /* 0x00000000002579c3 */ /* 0x000f220000008800 */
[----:B------:R-:W-:Y:S02]  /*0040*/  PRMT R59, RZ, 0x7610, R59 ;  /* 0x00007610ff3b7816 */ /* 0x000fe4000000003b */
[----:B------:R-:W-:Y:S01]  /*0050*/  ELECT P1, URZ, PT ;  /* 0x0000000000ff782f */ /* 0x000fe20003820000 */
[----:B------:R-:W1:Y:S01]  /*0060*/  LDCU.64 UR46, c[0x0][0x358] ;  /* 0x00006b00ff2e77ac */ /* 0x000e620008000a00 */
[----:B---3--:R-:W-:-:S04]  /*0070*/  UISETP.NE.U32.AND UP0, UPT, UR6, URZ, UPT ;  /* 0x000000ff0600728c */ /* 0x008fc8000bf05070 */
[----:B------:R-:W-:Y:S02]  /*0080*/  UISETP.NE.AND.EX UP0, UPT, UR7, URZ, UPT, UP0 ;  /* 0x000000ff0700728c */ /* 0x000fe4000bf05300 */
[----:B----4-:R-:W-:Y:S02]  /*0090*/  ULOP3.LUT UR5, UR37, 0x1, URZ, 0xc0, !UPT ;  /* 0x0000000125057892 */ /* 0x010fe4000f8ec0ff */
[----:B------:R-:W-:Y:S01]  /*00a0*/  ULOP3.LUT UR4, UR37, 0x1, URZ, 0x3c, !UPT ;  /* 0x0000000125047892 */ /* 0x000fe2000f8e3cff */
[----:B--2---:R-:W-:-:S05]  /*00b0*/  SHF.R.U32.HI R66, RZ, 0x5, R72 ;  /* 0x00000005ff427819 */ /* 0x004fca0000011648 */
[----:B------:R-:W2:Y:S02]  /*00c0*/  SHFL.IDX PT, R0, R66, RZ, 0x1f ;  /* 0x00001fff42007589 */ /* 0x000ea400000e0000 */
[----:B--2---:R-:W-:Y:S01]  /*00d0*/  R2UR UR10, R0 ;  /* 0x00000000000a72ca */ /* 0x004fe200000e0000 */
[----:B-1----:R-:W-:-:S14]  /*00e0*/  BRA.U UP0, `(.L_x_0) ;  /* 0x00000001002c7547 */ /* 0x002fdc000b800000 */
[----:B------:R-:W1:Y:S02]  /*00f0*/  LDCU.64 UR8, c[0x0][0x888] ;  /* 0x00011100ff0877ac */ /* 0x000e640008000a00 */
[----:B-1----:R-:W-:-:S04]  /*0100*/  UISETP.NE.U32.AND UP0, UPT, UR8, URZ, UPT ;  /* 0x000000ff0800728c */ /* 0x002fc8000bf05070 */
[----:B------:R-:W-:-:S09]  /*0110*/  UISETP.NE.AND.EX UP0, UPT, UR9, URZ, UPT, UP0 ;  /* 0x000000ff0900728c */ /* 0x000fd2000bf05300 */
[----:B------:R-:W-:Y:S05]  /*0120*/  BRA.U !UP0, `(.L_x_1) ;  /* 0x0000000108107547 */ /* 0x000fea000b800000 */
[----:B------:R-:W1:Y:S02]  /*0130*/  LDC.64 R2, c[0x0][0x888] ;  /* 0x00022200ff027b82 */ /* 0x000e640000000a00 */
[----:B-1----:R1:W5:Y:S01]  /*0140*/  LDG.E R35, desc[UR46][R2.64] ;  /* 0x0000002e02237981 */ /* 0x002362000c1e1900 */
[----:B------:R-:W-:Y:S01]  /*0150*/  HFMA2 R59, -RZ, RZ, 0, 5.9604644775390625e-08 ;  /* 0x00000001ff3b7431 */ /* 0x000fe200000001ff */
[----:B------:R-:W-:Y:S05]  /*0160*/  BRA `(.L_x_0) ;  /* 0x00000000000c7947 */ /* 0x000fea0003800000 */
.L_x_1:
[----:B------:R-:W1:Y:S01]  /*0170*/  LDCU UR8, c[0x0][0x880] ;  /* 0x00011000ff0877ac */ /* 0x000e620008000800 */
[----:B------:R-:W-:Y:S01]  /*0180*/  HFMA2 R59, -RZ, RZ, 0, 5.9604644775390625e-08 ;  /* 0x00000001ff3b7431 */ /* 0x000fe200000001ff */
[----:B-1----:R-:W-:-:S07]  /*0190*/  MOV R35, UR8 ;  /* 0x0000000800237c02 */ /* 0x002fce0008000f00 */
.L_x_0:
[----:B------:R-:W2:Y:S02]  /*01a0*/  LDCU.64 UR8, c[0x0][0x8b0] ;  /* 0x00011600ff0877ac */ /* 0x000ea40008000a00 */
[----:B--2---:R-:W-:-:S04]  /*01b0*/  UISETP.NE.U32.AND UP0, UPT, UR8, URZ, UPT ;  /* 0x000000ff0800728c */ /* 0x004fc8000bf05070 */
[----:B------:R-:W-:-:S09]  /*01c0*/  UISETP.NE.AND.EX UP0, UPT, UR9, URZ, UPT, UP0 ;  /* 0x000000ff0900728c */ /* 0x000fd2000bf05300 */
[----:B------:R-:W-:Y:S05]  /*01d0*/  BRA.U UP0, `(.L_x_2) ;  /* 0x0000000100247547 */ /* 0x000fea000b800000 */
[----:B------:R-:W2:Y:S02]  /*01e0*/  LDCU.64 UR8, c[0x0][0x8a8] ;  /* 0x00011500ff0877ac */ /* 0x000ea40008000a00 */
[----:B--2---:R-:W-:-:S04]  /*01f0*/  UISETP.NE.U32.AND UP0, UPT, UR8, URZ, UPT ;  /* 0x000000ff0800728c */ /* 0x004fc8000bf05070 */
[----:B------:R-:W-:-:S09]  /*0200*/  UISETP.NE.AND.EX UP0, UPT, UR9, URZ, UPT, UP0 ;  /* 0x000000ff0900728c */ /* 0x000fd2000bf05300 */
[----:B------:R-:W-:Y:S05]  /*0210*/  BRA.U !UP0, `(.L_x_3) ;  /* 0x00000001080c7547 */ /* 0x000fea000b800000 */
[----:B------:R-:W2:Y:S02]  /*0220*/  LDC.64 R32, c[0x0][0x8a8] ;  /* 0x00022a00ff207b82 */ /* 0x000ea40000000a00 */
[----:B--2---:R2:W5:Y:S01]  /*0230*/  LDG.E R32, desc[UR46][R32.64] ;  /* 0x0000002e20207981 */ /* 0x004562000c1e1900 */
[----:B------:R-:W-:Y:S05]  /*0240*/  BRA `(.L_x_2) ;  /* 0x0000000000087947 */ /* 0x000fea0003800000 */
.L_x_3:
[----:B------:R-:W2:Y:S02]  /*0250*/  LDCU UR8, c[0x0][0x8a0] ;  /* 0x00011400ff0877ac */ /* 0x000ea40008000800 */
[----:B--2---:R-:W-:Y:S02]  /*0260*/  MOV R32, UR8 ;  /* 0x0000000800207c02 */ /* 0x004fe40008000f00 */
.L_x_2:
[----:B------:R-:W-:Y:S01]  /*0270*/  IMAD.U32 R0, RZ, RZ, UR10 ;  /* 0x0000000aff007e24 */ /* 0x000fe2000f8e00ff */
[----:B------:R-:W-:Y:S04]  /*0280*/  BSSY.RECONVERGENT B0, `(.L_x_4) ;  /* 0x000000c000007945 */ /* 0x000fe80003800200 */
[C---:B------:R-:W-:Y:S02]  /*0290*/  ISETP.NE.OR P2, PT, R0.reuse, 0x1, !P1 ;  /* 0x000000010000780c */ /* 0x040fe40004f45670 */
[----:B------:R-:W-:-:S11]  /*02a0*/  ISETP.NE.OR P0, PT, R0, 0x3, !P1 ;  /* 0x000000030000780c */ /* 0x000fd60004f05670 */
[----:B------:R-:W-:Y:S05]  /*02b0*/  @P2 BRA `(.L_x_5) ;  /* 0x0000000000202947 */ /* 0x000fea0003800000 */
[----:B------:R-:W3:Y:S02]  /*02c0*/  LDCU.64 UR8, c[0x0][0x348] ;  /* 0x00006900ff0877ac */ /* 0x000ee40008000a00 */
[----:B---3--:R-:W-:Y:S02]  /*02d0*/  UIADD3 UR12, UP1, UPT, UR8, 0x80, URZ ;  /* 0x00000080080c7890 */ /* 0x008fe4000ff3e0ff */
[----:B------:R-:W-:Y:S02]  /*02e0*/  UIADD3 UR8, UP0, UPT, UR8, 0x180, URZ ;  /* 0x0000018008087890 */ /* 0x000fe4000ff1e0ff */
[----:B------:R-:W-:Y:S02]  /*02f0*/  UIADD3.X UR13, UPT, UPT, URZ, UR9, URZ, UP1, !UPT ;  /* 0x00000009ff0d7290 */ /* 0x000fe40008ffe4ff */
[----:B------:R-:W-:-:S07]  /*0300*/  UIADD3.X UR9, UPT, UPT, URZ, UR9, URZ, UP0, !UPT ;  /* 0x00000009ff097290 */ /* 0x000fce00087fe4ff */
[----:B------:R3:W-:Y:S02]  /*0310*/  UTMACCTL.PF [UR12] ;  /* 0x000000000c0079b9 */ /* 0x0007e40008040000 */
[----:B------:R3:W-:Y:S02]  /*0320*/  UTMACCTL.PF [UR8] ;  /* 0x00000000080079b9 */ /* 0x0007e40008040000 */
[----:B---3--:R-:W-:Y:S01]  /*0330*/  NOP ;  /* 0x0000000000007918 */ /* 0x008fe20000000000 */
.L_x_5:
[----:B------:R-:W-:Y:S05]  /*0340*/  BSYNC.RECONVERGENT B0 ;  /* 0x0000000000007941 */ /* 0x000fea0003800200 */
.L_x_4:
[----:B------:R-:W-:Y:S04]  /*0350*/  BSSY.RECONVERGENT B0, `(.L_x_6) ;  /* 0x000000a000007945 */ /* 0x000fe80003800200 */
        /* <DEDUP_REMOVED lines=9> */
.L_x_7:
[----:B------:R-:W-:Y:S05]  /*03f0*/  BSYNC.RECONVERGENT B0 ;  /* 0x0000000000007941 */ /* 0x000fea0003800200 */
.L_x_6:
[----:B------:R-:W3:Y:S01]  /*0400*/  LDCU.64 UR8, c[0x0][0x888] ;  /* 0x00011100ff0877ac */ /* 0x000ee20008000a00 */
[----:B------:R-:W-:Y:S02]  /*0410*/  UISETP.EQ.U32.AND UP1, UPT, UR6, URZ, UPT ;  /* 0x000000ff0600728c */ /* 0x000fe4000bf22070 */
[----:B------:R-:W-:Y:S02]  /*0420*/  UPLOP3.LUT UP5, UPT, UPT, UPT, UPT, 0x80, 0x8 ;  /* 0x000000000008789c */ /* 0x000fe40003faf070 */
[----:B---3--:R-:W-:-:S04]  /*0430*/  UISETP.NE.U32.AND UP0, UPT, UR8, URZ, UPT ;  /* 0x000000ff0800728c */ /* 0x008fc8000bf05070 */
[----:B------:R-:W-:-:S04]  /*0440*/  UISETP.NE.AND.EX UP0, UPT, UR9, URZ, UPT, UP0 ;  /* 0x000000ff0900728c */ /* 0x000fc8000bf05300 */
[----:B------:R-:W-:-:S04]  /*0450*/  UISETP.EQ.OR.EX UP2, UPT, UR7, URZ, !UP0, UP1 ;  /* 0x000000ff0700728c */ /* 0x000fc8000c742710 */
[----:B------:R-:W-:-:S05]  /*0460*/  UP2UR UR50, UPR, URZ, 0x4 ;  /* 0x00000004ff327883 */ /* 0x000fca0008000000 */
[----:B------:R-:W-:Y:S07]  /*0470*/  BRA.U !UP2, `(.L_x_8) ;  /* 0x000000010a207547 */ /* 0x000fee000b800000 */
[----:B------:R-:W-:Y:S01]  /*0480*/  UISETP.NE.U32.AND UP2, UPT, UR6, URZ, UPT ;  /* 0x000000ff0600728c */ /* 0x000fe2000bf45070 */
[----:B-----5:R-:W-:Y:S01]  /*0490*/  FSETP.NEU.AND P0, PT, R35, RZ, PT ;  /* 0x000000ff2300720b */ /* 0x020fe20003f0d000 */
[----:B------:R-:W-:Y:S02]  /*04a0*/  USEL UR6, URZ, 0xffffffff, UP0 ;  /* 0xffffffffff067887 */ /* 0x000fe40008000000 */
[----:B------:R-:W-:-:S10]  /*04b0*/  UISETP.NE.AND.EX UP2, UPT, UR7, URZ, UPT, UP2 ;  /* 0x000000ff0700728c */ /* 0x000fd4000bf45320 */
[----:B------:R-:W-:Y:S01]  /*04c0*/  VOTEU.ANY UP1, P0 ;  /* 0x0000000000ff7886 */ /* 0x000fe20000020100 */
[----:B------:R-:W-:-:S04]  /*04d0*/  @!UP2 USEL UR6, URZ, 0xffffffff, UP1 ;  /* 0xffffffffff06a887 */ /* 0x000fc80008800000 */
[----:B------:R-:W-:-:S04]  /*04e0*/  ULOP3.LUT UR6, UR6, 0x1, URZ, 0xc0, !UPT ;  /* 0x0000000106067892 */ /* 0x000fc8000f8ec0ff */
[----:B------:R-:W-:-:S11]  /*04f0*/  UISETP.NE.U32.AND UP5, UPT, UR6, 0x1, UPT ;  /* 0x000000010600788c */ /* 0x000fd6000bfa5070 */
.L_x_8:
[----:B------:R-:W3:Y:S01]  /*0500*/  SHFL.IDX PT, R0, R66, RZ, 0x1f ;  /* 0x00001fff42007589 */ /* 0x000ee200000e0000 */
[----:B------:R-:W-:-:S04]  /*0510*/  UISETP.NE.AND UP1, UPT, UR10, 0x2, UPT ;  /* 0x000000020a00788c */ /* 0x000fc8000bf25270 */
[----:B------:R-:W-:Y:S02]  /*0520*/  UISETP.EQ.AND UP2, UPT, UR5, URZ, !UP1 ;  /* 0x000000ff0500728c */ /* 0x000fe4000cf42270 */
[----:B------:R-:W-:-:S04]  /*0530*/  USEL UR6, URZ, 0x1, UP1 ;  /* 0x00000001ff067887 */ /* 0x000fc80008800000 */
[----:B------:R-:W-:Y:S02]  /*0540*/  PLOP3.LUT P5, PT, P1, PT, UP2, 0x80, 0x8 ;  /* 0x000000000008781c */ /* 0x000fe40000faf028 */
[----:B---3--:R-:W-:-:S13]  /*0550*/  ISETP.NE.AND P0, PT, R0, RZ, PT ;  /* 0x000000ff0000720c */ /* 0x008fda0003f05270 */
[----:B------:R-:W-:Y:S05]  /*0560*/  @P0 BRA `(.L_x_9) ;  /* 0x0000000400000947 */ /* 0x000fea0003800000 */
[----:B------:R-:W-:Y:S01]  /*0570*/  ELECT P0, URZ, PT ;  /* 0x0000000000ff782f */ /* 0x000fe20003800000 */
[----:B------:R-:W-:-:S12]  /*0580*/  BSSY.RECONVERGENT B0, `(.L_x_9) ;  /* 0x000003e000007945 */ /* 0x000fd80003800200 */
[----:B------:R-:W-:Y:S05]  /*0590*/  @!P0 BRA `(.L_x_10) ;  /* 0x0000000000f08947 */ /* 0x000fea0003800000 */
[----:B------:R-:W-:Y:S01]  /*05a0*/  UMOV UR8, 0x400 ;  /* 0x0000040000087882 */ /* 0x000fe20000000000 */
[----:B------:R-:W-:Y:S01]  /*05b0*/  UMOV UR7, 0x1 ;  /* 0x0000000100077882 */ /* 0x000fe20000000000 */
[----:B------:R-:W-:Y:S02]  /*05c0*/  ULEA UR8, UR37, UR8, 0x18 ;  /* 0x0000000825087291 */ /* 0x000fe4000f8ec0ff */
[----:B------:R-:W-:-:S04]  /*05d0*/  UIADD3 UR12, UPT, UPT, -UR7, 0x100000, URZ ;  /* 0x00100000070c7890 */ /* 0x000fc8000fffe1ff */
[----:B------:R-:W-:Y:S02]  /*05e0*/  USHF.L.U32 UR13, UR12, 0xb, URZ ;  /* 0x0000000b0c0d7899 */ /* 0x000fe400080006ff */
[----:B------:R-:W-:Y:S01]  /*05f0*/  USHF.L.U32 UR12, UR12, 0x1, URZ ;  /* 0x000000010c0c7899 */ /* 0x000fe200080006ff */
[----:B------:R-:W3:Y:S11]  /*0600*/  FENCE.VIEW.ASYNC.S ;  /* 0x00000000000073c6 */ /* 0x000ef60000000000 */
[----:B---3--:R3:W4:Y:S01]  /*0610*/  SYNCS.EXCH.64 URZ, [UR8], UR12 ;  /* 0x0000000c08ff75b2 */ /* 0x0087220008000100 */
[----:B------:R3:W1:Y:S01]  /*0620*/  SYNCS.EXCH.64 URZ, [UR8+0xd0], UR12 ;  /* 0x0000d00c08ff75b2 */ /* 0x0006620008000100 */
        /* <DEDUP_REMOVED lines=49> */
[----:B------:R3:W1:Y:S02]  /*0940*/  SYNCS.EXCH.64 URZ, [UR8+0x198], UR12 ;  /* 0x0001980c08ff75b2 */ /* 0x0006640008000100 */
[----:B---34-:R-:W-:Y:S01]  /*0950*/  NOP ;  /* 0x0000000000007918 */ /* 0x018fe20000000000 */
.L_x_10:
[----:B------:R-:W-:Y:S05]  /*0960*/  BSYNC.RECONVERGENT B0 ;  /* 0x0000000000007941 */ /* 0x000fea0003800200 */
.L_x_9:
[----:B------:R-:W3:Y:S01]  /*0970*/  SHFL.IDX PT, R0, R66, RZ, 0x1f ;  /* 0x00001fff42007589 */ /* 0x000ee200000e0000 */
[----:B------:R-:W-:Y:S01]  /*0980*/  NOP ;  /* 0x0000000000007918 */ /* 0x000fe20000000000 */
[----:B---3--:R-:W-:-:S13]  /*0990*/  ISETP.NE.AND P0, PT, R0, 0x1, PT ;  /* 0x000000010000780c */ /* 0x008fda0003f05270 */
[----:B------:R-:W-:Y:S05]  /*09a0*/  @P0 BRA `(.L_x_11) ;  /* 0x0000000000540947 */ /* 0x000fea0003800000 */
[----:B------:R-:W-:Y:S01]  /*09b0*/  UMOV UR9, 0x400 ;  /* 0x0000040000097882 */ /* 0x000fe20000000000 */
[----:B------:R-:W-:Y:S01]  /*09c0*/  UMOV UR8, 0x20 ;  /* 0x0000002000087882 */ /* 0x000fe20000000000 */
[----:B------:R-:W-:Y:S01]  /*09d0*/  UMOV UR7, 0x80 ;  /* 0x0000008000077882 */ /* 0x000fe20000000000 */
[----:B------:R-:W-:Y:S02]  /*09e0*/  ULEA UR9, UR37, UR9, 0x18 ;  /* 0x0000000925097291 */ /* 0x000fe4000f8ec0ff */
[----:B------:R-:W-:-:S04]  /*09f0*/  UIADD3 UR12, UPT, UPT, -UR8, 0x100000, URZ ;  /* 0x00100000080c7890 */ /* 0x000fc8000fffe1ff */
[----:B------:R-:W-:Y:S02]  /*0a00*/  USHF.L.U32 UR13, UR12, 0xb, URZ ;  /* 0x0000000b0c0d7899 */ /* 0x000fe400080006ff */
[----:B------:R-:W-:Y:S02]  /*0a10*/  USHF.L.U32 UR12, UR12, 0x1, URZ ;  /* 0x000000010c0c7899 */ /* 0x000fe400080006ff */
[----:B------:R-:W-:-:S04]  /*0a20*/  UIADD3 UR14, UPT, UPT, -UR7, 0x100000, URZ ;  /* 0x00100000070e7890 */ /* 0x000fc8000fffe1ff */
[----:B------:R-:W-:Y:S02]  /*0a30*/  USHF.L.U32 UR15, UR14, 0xb, URZ ;  /* 0x0000000b0e0f7899 */ /* 0x000fe400080006ff */
[----:B------:R-:W-:Y:S01]  /*0a40*/  USHF.L.U32 UR14, UR14, 0x1, URZ ;  /* 0x000000010e0e7899 */ /* 0x000fe200080006ff */
[----:B------:R-:W-:Y:S01]  /*0a50*/  ELECT P0, URZ, PT ;  /* 0x0000000000ff782f */ /* 0x000fe20003800000 */
[----:B------:R-:W3:Y:S02]  /*0a60*/  FENCE.VIEW.ASYNC.S ;  /* 0x00000000000073c6 */ /* 0x000ee40000000000 */
[----:B---3--:R3:W4:Y:S08]  /*0a70*/  SYNCS.EXCH.64 URZ, [UR9+0x1a0], UR12 ;  /* 0x0001a00c09ff75b2 */ /* 0x0087300008000100 */
[----:B------:R3:W1:Y:S01]  /*0a80*/  SYNCS.EXCH.64 URZ, [UR9+0x1c0], UR14 ;  /* 0x0001c00e09ff75b2 */ /* 0x0006620008000100 */
[----:B------:R3:W1:Y:S01]  /*0a90*/  SYNCS.EXCH.64 URZ, [UR9+0x1a8], UR12 ;  /* 0x0001a80c09ff75b2 */ /* 0x0006620008000100 */
[----:B------:R3:W1:Y:S01]  /*0aa0*/  SYNCS.EXCH.64 URZ, [UR9+0x1c8], UR14 ;  /* 0x0001c80e09ff75b2 */ /* 0x0006620008000100 */
[----:B------:R3:W1:Y:S01]  /*0ab0*/  SYNCS.EXCH.64 URZ, [UR9+0x1b0], UR12 ;  /* 0x0001b00c09ff75b2 */ /* 0x0006620008000100 */
[----:B------:R3:W1:Y:S01]  /*0ac0*/  SYNCS.EXCH.64 URZ, [UR9+0x1d0], UR14 ;  /* 0x0001d00e09ff75b2 */ /* 0x0006620008000100 */
[----:B------:R3:W1:Y:S01]  /*0ad0*/  SYNCS.EXCH.64 URZ, [UR9+0x1b8], UR12 ;  /* 0x0001b80c09ff75b2 */ /* 0x0006620008000100 */
[----:B------:R3:W1:Y:S01]  /*0ae0*/  SYNCS.EXCH.64 URZ, [UR9+0x1d8], UR14 ;  /* 0x0001d80e09ff75b2 */ /* 0x0006620008000100 */
[----:B------:R-:W-:Y:S01]  /*0af0*/  NOP ;  /* 0x0000000000007918 */ /* 0x000fe20000000000 */
.L_x_11:
[----:B------:R-:W2:Y:S01]  /*0b00*/  SHFL.IDX PT, R0, R66, RZ, 0x1f ;  /* 0x00001fff42007589 */ /* 0x000ea200000e0000 */
[----:B------:R-:W-:Y:S01]  /*0b10*/  NOP ;  /* 0x0000000000007918 */ /* 0x000fe20000000000 */
[----:B--2---:R-:W-:-:S13]  /*0b20*/  ISETP.NE.AND P0, PT, R0, 0x3, PT ;  /* 0x000000030000780c */ /* 0x004fda0003f05270 */
[----:B------:R-:W-:Y:S05]  /*0b30*/  @P0 BRA `(.L_x_12) ;  /* 0x00000000002c0947 */ /* 0x000fea0003800000 */
[----:B------:R-:W-:Y:S01]  /*0b40*/  UMOV UR8, 0x400 ;  /* 0x0000040000087882 */ /* 0x000fe20000000000 */
[----:B------:R-:W-:Y:S01]  /*0b50*/  UMOV UR7, 0x20 ;  /* 0x0000002000077882 */ /* 0x000fe20000000000 */
[----:B------:R-:W-:Y:S02]  /*0b60*/  ULEA UR8, UR37, UR8, 0x18 ;  /* 0x0000000825087291 */ /* 0x000fe4000f8ec0ff */
[----:B---3--:R-:W-:-:S04]  /*0b70*/  UIADD3 UR12, UPT, UPT, -UR7, 0x100000, URZ ;  /* 0x00100000070c7890 */ /* 0x008fc8000fffe1ff */
[----:B------:R-:W-:Y:S02]  /*0b80*/  USHF.L.U32 UR13, UR12, 0xb, URZ ;  /* 0x0000000b0c0d7899 */ /* 0x000fe400080006ff */
[----:B------:R-:W-:Y:S01]  /*0b90*/  USHF.L.U32 UR12, UR12, 0x1, URZ ;  /* 0x000000010c0c7899 */ /* 0x000fe200080006ff */
[----:B------:R-:W-:Y:S01]  /*0ba0*/  ELECT P0, URZ, PT ;  /* 0x0000000000ff782f */ /* 0x000fe20003800000 */
[----:B------:R-:W2:Y:S10]  /*0bb0*/  FENCE.VIEW.ASYNC.S ;  /* 0x00000000000073c6 */ /* 0x000eb40000000000 */
[----:B--2---:R2:W3:Y:S01]  /*0bc0*/  SYNCS.EXCH.64 URZ, [UR8+0x1e0], UR12 ;  /* 0x0001e00c08ff75b2 */ /* 0x0044e20008000100 */
[----:B------:R2:W1:Y:S01]  /*0bd0*/  SYNCS.EXCH.64 URZ, [UR8+0x1e8], UR12 ;  /* 0x0001e80c08ff75b2 */ /* 0x0004620008000100 */
[----:B------:R-:W-:Y:S01]  /*0be0*/  NOP ;  /* 0x0000000000007918 */ /* 0x000fe20000000000 */
.L_x_12:
[----:B------:R-:W4:Y:S01]  /*0bf0*/  SHFL.IDX PT, R0, R66, RZ, 0x1f ;  /* 0x00001fff42007589 */ /* 0x000f2200000e0000 */
[----:B------:R-:W-:Y:S01]  /*0c00*/  NOP ;  /* 0x0000000000007918 */ /* 0x000fe20000000000 */
[----:B----4-:R-:W-:-:S13]  /*0c10*/  ISETP.NE.AND P0, PT, R0, 0x4, PT ;  /* 0x000000040000780c */ /* 0x010fda0003f05270 */
[----:B------:R-:W-:Y:S05]  /*0c20*/  @P0 BRA `(.L_x_13) ;  /* 0x0000000000480947 */ /* 0x000fea0003800000 */
[----:B---3--:R-:W-:Y:S01]  /*0c30*/  UMOV UR9, 0x1e0 ;  /* 0x000001e000097882 */ /* 0x008fe20000000000 */
[----:B--2---:R-:W-:Y:S01]  /*0c40*/  UMOV UR8, 0x400 ;  /* 0x0000040000087882 */ /* 0x004fe20000000000 */
[----:B------:R-:W-:Y:S01]  /*0c50*/  USEL UR9, UR9, 0x1a0, UP5 ;  /* 0x000001a009097887 */ /* 0x000fe2000a800000 */
        /* <DEDUP_REMOVED lines=9> */
[----:B------:R-:W2:Y:S02]  /*0cf0*/  FENCE.VIEW.ASYNC.S ;  /* 0x00000000000073c6 */ /* 0x000ea40000000000 */
[----:B--2---:R4:W2:Y:S08]  /*0d00*/  SYNCS.EXCH.64 URZ, [UR8+0x1f0], UR12 ;  /* 0x0001f00c08ff75b2 */ /* 0x0048b00008000100 */
[----:B------:R4:W3:Y:S01]  /*0d10*/  SYNCS.EXCH.64 URZ, [UR8+0x200], UR14 ;  /* 0x0002000e08ff75b2 */ /* 0x0008e20008000100 */
[----:B------:R4:W1:Y:S01]  /*0d20*/  SYNCS.EXCH.64 URZ, [UR8+0x1f8], UR12 ;  /* 0x0001f80c08ff75b2 */ /* 0x0008620008000100 */
[----:B------:R4:W1:Y:S02]  /*0d30*/  SYNCS.EXCH.64 URZ, [UR8+0x208], UR14 ;  /* 0x0002080e08ff75b2 */ /* 0x0008640008000100 */
[----:B----4-:R-:W-:Y:S01]  /*0d40*/  NOP ;  /* 0x0000000000007918 */ /* 0x010fe20000000000 */
.L_x_13:
[----:B------:R-:W4:Y:S01]  /*0d50*/  SHFL.IDX PT, R0, R66, RZ, 0x1f ;  /* 0x00001fff42007589 */ /* 0x000f2200000e0000 */
[----:B------:R-:W-:Y:S01]  /*0d60*/  NOP ;  /* 0x0000000000007918 */ /* 0x000fe20000000000 */
[----:B----4-:R-:W-:-:S13]  /*0d70*/  ISETP.NE.AND P0, PT, R0, 0x5, PT ;  /* 0x000000050000780c */ /* 0x010fda0003f05270 */
[----:B------:R-:W-:Y:S05]  /*0d80*/  @P0 BRA `(.L_x_14) ;  /* 0x0000000000540947 */ /* 0x000fea0003800000 */
[----:B---3--:R-:W-:Y:S01]  /*0d90*/  UMOV UR9, 0x400 ;  /* 0x0000040000097882 */ /* 0x008fe20000000000 */
[----:B--2---:R-:W-:Y:S01]  /*0da0*/  UMOV UR8, 0x1 ;  /* 0x0000000100087882 */ /* 0x004fe20000000000 */
        /* <DEDUP_REMOVED lines=13> */
[----:B------:R4:W1:Y:S01]  /*0e80*/  SYNCS.EXCH.64 URZ, [UR9+0x238], UR14 ;  /* 0x0002380e09ff75b2 */ /* 0x0008620008000100 */
[----:B------:R4:W1:Y:S01]  /*0e90*/  SYNCS.EXCH.64 URZ, [UR9+0x220], UR12 ;  /* 0x0002200c09ff75b2 */ /* 0x0008620008000100 */
[----:B------:R4:W1:Y:S01]  /*0ea0*/  SYNCS.EXCH.64 URZ, [UR9+0x240], UR14 ;  /* 0x0002400e09ff75b2 */ /* 0x0008620008000100 */
[----:B------:R4:W1:Y:S01]  /*0eb0*/  SYNCS.EXCH.64 URZ, [UR9+0x228], UR12 ;  /* 0x0002280c09ff75b2 */ /* 0x0008620008000100 */
[----:B------:R4:W1:Y:S02]  /*0ec0*/  SYNCS.EXCH.64 URZ, [UR9+0x248], UR14 ;  /* 0x0002480e09ff75b2 */ /* 0x0008640008000100 */
[----:B----4-:R-:W-:Y:S01]  /*0ed0*/  NOP ;  /* 0x0000000000007918 */ /* 0x010fe20000000000 */
.L_x_14:
[----:B------:R-:W4:Y:S01]  /*0ee0*/  SHFL.IDX PT, R0, R66, RZ, 0x1f ;  /* 0x00001fff42007589 */ /* 0x000f2200000e0000 */
[----:B------:R-:W-:Y:S01]  /*0ef0*/  ISETP.NE.OR P1, PT, RZ, UR10, !P1 ;  /* 0x0000000aff007c0c */ /* 0x000fe2000cf25670 */
[----:B------:R-:W-:Y:S01]  /*0f00*/  NOP ;  /* 0x0000000000007918 */ /* 0x000fe20000000000 */
[----:B----4-:R-:W-:-:S13]  /*0f10*/  ISETP.NE.AND P0, PT, R0, 0x3, PT ;  /* 0x000000030000780c */ /* 0x010fda0003f05270 */
[----:B------:R-:W-:Y:S05]  /*0f20*/  @P0 BRA `(.L_x_15) ;  /* 0x0000000000340947 */ /* 0x000fea0003800000 */
[----:B--2---:R-:W-:Y:S01]  /*0f30*/  UMOV UR8, 0x400 ;  /* 0x0000040000087882 */ /* 0x004fe20000000000 */
[----:B------:R-:W-:Y:S01]  /*0f40*/  UMOV UR7, 0x20 ;  /* 0x0000002000077882 */ /* 0x000fe20000000000 */
[----:B------:R-:W-:Y:S02]  /*0f50*/  ULEA UR8, UR37, UR8, 0x18 ;  /* 0x0000000825087291 */ /* 0x000fe4000f8ec0ff */
[----:B---3--:R-:W-:-:S04]  /*0f60*/  UIADD3 UR12, UPT, UPT, -UR7, 0x100000, URZ ;  /* 0x00100000070c7890 */ /* 0x008fc8000fffe1ff */
[----:B------:R-:W-:Y:S02]  /*0f70*/  USHF.L.U32 UR13, UR12, 0xb, URZ ;  /* 0x0000000b0c0d7899 */ /* 0x000fe400080006ff */
[----:B------:R-:W-:Y:S01]  /*0f80*/  USHF.L.U32 UR12, UR12, 0x1, URZ ;  /* 0x000000010c0c7899 */ /* 0x000fe200080006ff */
[----:B------:R-:W-:Y:S01]  /*0f90*/  ELECT P0, URZ, PT ;  /* 0x0000000000ff782f */ /* 0x000fe20003800000 */
[----:B------:R-:W2:Y:S10]  /*0fa0*/  FENCE.VIEW.ASYNC.S ;  /* 0x00000000000073c6 */ /* 0x000eb40000000000 */
[----:B--2---:R4:W2:Y:S01]  /*0fb0*/  SYNCS.EXCH.64 URZ, [UR8+0x250], UR12 ;  /* 0x0002500c08ff75b2 */ /* 0x0048a20008000100 */
[----:B------:R4:W3:Y:S01]  /*0fc0*/  SYNCS.EXCH.64 URZ, [UR8+0x260], UR12 ;  /* 0x0002600c08ff75b2 */ /* 0x0008e20008000100 */
[----:B------:R4:W1:Y:S01]  /*0fd0*/  SYNCS.EXCH.64 URZ, [UR8+0x258], UR12 ;  /* 0x0002580c08ff75b2 */ /* 0x0008620008000100 */
[----:B------:R4:W1:Y:S02]  /*0fe0*/  SYNCS.EXCH.64 URZ, [UR8+0x268], UR12 ;  /* 0x0002680c08ff75b2 */ /* 0x0008640008000100 */
[----:B----4-:R-:W-:Y:S01]  /*0ff0*/  NOP ;  /* 0x0000000000007918 */ /* 0x010fe20000000000 */
.L_x_15:
[----:B------:R-:W-:Y:S01]  /*1000*/  VOTEU.ALL UP1, P1 ;  /* 0x0000000000ff7886 */ /* 0x000fe20000820000 */
[----:B--2---:R-:W2:Y:S01]  /*1010*/  LDCU UR8, c[0x0][0x36c] ;  /* 0x00006d80ff0877ac */ /* 0x004ea20008000800 */
[----:B------:R-:W-:Y:S01]  /*1020*/  NOP ;  /* 0x0000000000007918 */ /* 0x000fe20000000000 */
[----:B------:R-:W-:Y:S01]  /*1030*/  LOP3.LUT R10, R72, 0x1f, RZ, 0xc0, !PT ;  /* 0x0000001f480a7812 */ /* 0x000fe200078ec0ff */
[----:B---3--:R-:W-:Y:S01]  /*1040*/  UMOV UR12, 0x20 ;  /* 0x00000020000c7882 */ /* 0x008fe20000000000 */
[----:B------:R-:W-:Y:S01]  /*1050*/  @!UP1 UMOV UR7, 0x400 ;  /* 0x0000040000079882 */ /* 0x000fe20000000000 */
[----:B------:R-:W-:-:S04]  /*1060*/  @!UP1 UIADD3 UR12, UPT, UPT, -UR12, 0x100000, URZ ;  /* 0x001000000c0c9890 */ /* 0x000fc8000fffe1ff */
[----:B------:R-:W-:Y:S02]  /*1070*/  @!UP1 USHF.L.U32 UR13, UR12, 0xb, URZ ;  /* 0x0000000b0c0d9899 */ /* 0x000fe400080006ff */
[----:B------:R-:W-:Y:S02]  /*1080*/  @!UP1 USHF.L.U32 UR12, UR12, 0x1, URZ ;  /* 0x000000010c0c9899 */ /* 0x000fe400080006ff */
[----:B------:R-:W-:Y:S01]  /*1090*/  @!UP1 ULEA UR7, UR37, UR7, 0x18 ;  /* 0x0000000725079291 */ /* 0x000fe2000f8ec0ff */
[----:B------:R-:W-:Y:S01]  /*10a0*/  VOTEU.ALL UP1, P1 ;  /* 0x0000000000ff7886 */ /* 0x000fe20000820000 */
[----:B------:R-:W-:Y:S01]  /*10b0*/  UISETP.NE.AND UP4, UPT, UR10, URZ, UPT ;  /* 0x000000ff0a00728c */ /* 0x000fe2000bf85270 */
[----:B------:R-:W3:Y:S09]  /*10c0*/  FENCE.VIEW.ASYNC.S ;  /* 0x00000000000073c6 */ /* 0x000ef20000000000 */
[----:B---3--:R3:W4:Y:S01]  /*10d0*/  @!UP1 SYNCS.EXCH.64 URZ, [UR7+0x270], UR12 ;  /* 0x0002700c07ff95b2 */ /* 0x0087220008000100 */
[----:B--2---:R-:W-:-:S09]  /*10e0*/  UISETP.EQ.U32.AND UP1, UPT, UR8, 0x1, UPT ;  /* 0x000000010800788c */ /* 0x004fd2000bf22070 */
[----:B------:R-:W-:Y:S05]  /*10f0*/  BRA.U !UP1, `(.L_x_16) ;  /* 0x0000000109087547 */ /* 0x000fea000b800000 */
[----:B-1--4-:R-:W-:Y:S01]  /*1100*/  UCGABAR_ARV ;  /* 0x00000000000079c7 */ /* 0x012fe20008000000 */
[----:B------:R-:W-:Y:S05]  /*1110*/  BRA `(.L_x_17) ;  /* 0x0000000000047947 */ /* 0x000fea0003800000 */
.L_x_16:
[----:B-1--4-:R-:W-:Y:S01]  /*1120*/  NOP ;  /* 0x0000000000007918 */ /* 0x012fe20000000000 */
.L_x_17:
[----:B------:R-:W1:Y:S01]  /*1130*/  S2R R11, SR_CTAID.X ;  /* 0x00000000000b7919 */ /* 0x000e620000002500 */
[----:B------:R-:W-:-:S05]  /*1140*/  CS2R.32 R60, SR_CgaSize ;  /* 0x00000000003c7805 */ /* 0x000fca0000008a00 */
[----:B------:R-:W-:-:S05]  /*1150*/  IMAD R60, R60, -0xa0, RZ ;  /* 0xffffff603c3c7824 */ /* 0x000fca00078e02ff */
[----:B------:R-:W-:-:S14]  /*1160*/  R2UR UR8, R60 ;  /* 0x000000003c0872ca */ /* 0x000fdc00000e0000 */
[----:B------:R-:W2:Y:S01]  /*1170*/  LDCU UR8, c[0x0][UR8+0x2b0] ;  /* 0x00005600080877ac */ /* 0x000ea20008000800 */
[----:B------:R-:W-:-:S05]  /*1180*/  CS2R.32 R0, SR_CgaSize ;  /* 0x0000000000007805 */ /* 0x000fca0000008a00 */
[----:B------:R-:W-:-:S06]  /*1190*/  IMAD R0, R0, -0xa0, RZ ;  /* 0xffffff6000007824 */ /* 0x000fcc00078e02ff */
[----:B------:R-:W4:Y:S01]  /*11a0*/  LDC R0, c[0x0][R0+0x2a0] ;  /* 0x0000a80000007b82 */ /* 0x000f220000000800 */
[----:B------:R-:W-:Y:S01]  /*11b0*/  PRMT R8, RZ, 0x7610, R8 ;  /* 0x00007610ff087816 */ /* 0x000fe20000000008 */
[----:B------:R-:W2:Y:S01]  /*11c0*/  S2R R20, SR_CTAID.Y ;  /* 0x0000000000147919 */ /* 0x000ea20000002600 */
[----:B------:R-:W-:-:S05]  /*11d0*/  CS2R.32 R60, SR_CgaSize ;  /* 0x00000000003c7805 */ /* 0x000fca0000008a00 */
[----:B------:R-:W-:-:S05]  /*11e0*/  IMAD R60, R60, -0xa0, RZ ;  /* 0xffffff603c3c7824 */ /* 0x000fca00078e02ff */
[----:B---3--:R-:W-:-:S14]  /*11f0*/  R2UR UR7, R60 ;  /* 0x000000003c0772ca */ /* 0x008fdc00000e0000 */
[----:B------:R-:W3:Y:S01]  /*1200*/  LDCU UR7, c[0x0][UR7+0x2b4] ;  /* 0x00005680070777ac */ /* 0x000ee20008000800 */
[----:B------:R-:W-:Y:S01]  /*1210*/  UISETP.NE.AND UP2, UPT, UR10, 0x2, UPT ;  /* 0x000000020a00788c */ /* 0x000fe2000bf45270 */
[----:B------:R-:W2:Y:S01]  /*1220*/  LDC R9, c[0x0][0xb24] ;  /* 0x0002c900ff097b82 */ /* 0x000ea20000000800 */
[----:B------:R-:W-:-:S05]  /*1230*/  CS2R.32 R58, SR_CgaSize ;  /* 0x00000000003a7805 */ /* 0x000fca0000008a00 */
[----:B------:R-:W-:-:S06]  /*1240*/  IMAD R58, R58, -0xa0, RZ ;  /* 0xffffff603a3a7824 */ /* 0x000fcc00078e02ff */
[----:B------:R-:W4:Y:S08]  /*1250*/  LDC R58, c[0x0][R58+0x2a4] ;  /* 0x0000a9003a3a7b82 */ /* 0x000f300000000800 */
[----:B------:R-:W4:Y:S01]  /*1260*/  LDC R26, c[0x0][0xb24] ;  /* 0x0002c900ff1a7b82 */ /* 0x000f220000000800 */
[----:B-1----:R-:W-:Y:S01]  /*1270*/  I2FP.F32.U32 R4, R11 ;  /* 0x0000000b00047245 */ /* 0x002fe20000201000 */
[----:B------:R-:W-:-:S06]  /*1280*/  IMAD.MOV.U32 R21, RZ, RZ, R11 ;  /* 0x000000ffff157224 */ /* 0x000fcc00078e000b */
[----:B------:R-:W1:Y:S01]  /*1290*/  S2UR UR36, SR_CTAID.Z ;  /* 0x00000000002479c3 */ /* 0x000e620000002700 */
[----:B--2---:R-:W-:Y:S02]  /*12a0*/  ISETP.GE.AND P0, PT, R9, 0x1, PT ;  /* 0x000000010900780c */ /* 0x004fe40003f06270 */
[----:B------:R-:W-:Y:S01]  /*12b0*/  I2FP.F32.U32 R2, R20 ;  /* 0x0000001400027245 */ /* 0x000fe20000201000 */
[----:B------:R-:W-:-:S04]  /*12c0*/  FMUL R4, R4, UR8 ;  /* 0x0000000804047c20 */ /* 0x000fc80008400000 */
[----:B---3--:R-:W-:Y:S01]  /*12d0*/  FMUL R2, R2, UR7 ;  /* 0x0000000702027c20 */ /* 0x008fe20008400000 */
[----:B------:R-:W2:Y:S01]  /*12e0*/  F2I.U32.TRUNC.NTZ R60, R4 ;  /* 0x00000004003c7305 */ /* 0x000ea2000020f000 */
[----:B------:R-:W3:Y:S07]  /*12f0*/  LDCU UR7, c[0x0][0xb30] ;  /* 0x00016600ff0777ac */ /* 0x000eee0008000800 */
[----:B------:R-:W1:Y:S01]  /*1300*/  F2I.U32.TRUNC.NTZ R3, R2 ;  /* 0x0000000200037305 */ /* 0x000e62000020f000 */
[----:B--2---:R-:W-:-:S04]  /*1310*/  IMAD.MOV R60, RZ, RZ, -R60 ;  /* 0x000000ffff3c7224 */ /* 0x004fc800078e0a3c */
[----:B----4-:R-:W-:Y:S01]  /*1320*/  IMAD R60, R0, R60, R11 ;  /* 0x0000003c003c7224 */ /* 0x010fe200078e020b */
[----:B------:R-:W-:Y:S01]  /*1330*/  PRMT R0, RZ, 0x7610, R0 ;  /* 0x00007610ff007816 */ /* 0x000fe20000000000 */
[----:B---3--:R-:W-:Y:S01]  /*1340*/  UISETP.NE.AND UP3, UPT, UR7, 0x1, UPT ;  /* 0x000000010700788c */ /* 0x008fe2000bf65270 */
[----:B-1----:R-:W-:-:S05]  /*1350*/  IADD3 R3, PT, PT, -R3, RZ, RZ ;  /* 0x000000ff03037210 */ /* 0x002fca0007ffe1ff */
[----:B------:R-:W-:Y:S01]  /*1360*/  IMAD R58, R58, R3, R20 ;  /* 0x000000033a3a7224 */ /* 0x000fe200078e0214 */
[----:B------:R-:W-:Y:S06]  /*1370*/  BRA.U UP4, `(.L_x_18) ;  /* 0x0000000104247547 */ /* 0x000fec000b800000 */
[----:B------:R-:W-:Y:S01]  /*1380*/  ISETP.NE.AND P1, PT, R58, RZ, PT ;  /* 0x000000ff3a00720c */ /* 0x000fe20003f25270 */
[----:B------:R-:W-:Y:S01]  /*1390*/  IMAD.MOV.U32 R0, RZ, RZ, 0x3 ;  /* 0x00000003ff007424 */ /* 0x000fe200078e00ff */
[C---:B------:R-:W-:Y:S02]  /*13a0*/  LOP3.LUT R3, R60.reuse, 0xfffffffe, RZ, 0xc0, !PT ;  /* 0xfffffffe3c037812 */ /* 0x040fe400078ec0ff */
[----:B------:R-:W-:Y:S02]  /*13b0*/  ISETP.LT.U32.OR P1, PT, R60, 0x2, !P1 ;  /* 0x000000023c00780c */ /* 0x000fe40004f21470 */
[----:B------:R-:W-:Y:S02]  /*13c0*/  SHF.L.U32 R0, R0, R3, RZ ;  /* 0x0000000300007219 */ /* 0x000fe400000006ff */
[----:B------:R-:W-:Y:S02]  /*13d0*/  SEL R5, RZ, 0x1, !P1 ;  /* 0x00000001ff057807 */ /* 0x000fe40004800000 */
[----:B------:R-:W-:-:S05]  /*13e0*/  SEL R2, RZ, 0x2, !P1 ;  /* 0x00000002ff027807 */ /* 0x000fca0004800000 */
[----:B------:R-:W-:-:S05]  /*13f0*/  IMAD.IADD R2, R5, 0x1, R2 ;  /* 0x0000000105027824 */ /* 0x000fca00078e0202 */
[----:B------:R-:W-:Y:S02]  /*1400*/  PRMT R8, R2, 0x7610, R8 ;  /* 0x0000761002087816 */ /* 0x000fe40000000008 */
.L_x_18:
[----:B------:R-:W-:Y:S05]  /*1410*/  @!P0 BRA `(.L_x_19) ;  /* 0x0000000000b88947 */ /* 0x000fea0003800000 */
[----:B------:R-:W1:Y:S01]  /*1420*/  LDC.64 R4, c[0x0][0xb18] ;  /* 0x0002c600ff047b82 */ /* 0x000e620000000a00 */
[----:B------:R-:W-:-:S07]  /*1430*/  ISETP.NE.AND P0, PT, R9, 0x1, PT ;  /* 0x000000010900780c */ /* 0x000fce0003f05270 */
[----:B------:R-:W2:Y:S08]  /*1440*/  LDC R14, c[0x0][0xb0c] ;  /* 0x0002c300ff0e7b82 */ /* 0x000eb00000000800 */
[----:B------:R-:W3:Y:S08]  /*1450*/  LDC R13, c[0x0][0x370] ;  /* 0x0000dc00ff0d7b82 */ /* 0x000ef00000000800 */
[----:B------:R-:W4:Y:S01]  /*1460*/  LDC R16, c[0x0][0x374] ;  /* 0x0000dd00ff107b82 */ /* 0x000f220000000800 */
[----:B-1----:R-:W-:-:S07]  /*1470*/  ISETP.NE.AND P1, PT, R4, 0x1, PT ;  /* 0x000000010400780c */ /* 0x002fce0003f25270 */
[----:B------:R-:W3:Y:S01]  /*1480*/  LDC.64 R6, c[0x0][0xb10] ;  /* 0x0002c400ff067b82 */ /* 0x000ee20000000a00 */
[----:B--2---:R-:W-:-:S07]  /*1490*/  ISETP.NE.AND P2, PT, R14, 0x1, PT ;  /* 0x000000010e00780c */ /* 0x004fce0003f45270 */
[----:B------:R-:W1:Y:S08]  /*14a0*/  LDC R12, c[0x0][0xb20] ;  /* 0x0002c800ff0c7b82 */ /* 0x000e700000000800 */
[----:B------:R-:W2:Y:S01]  /*14b0*/  LDC.64 R2, c[0x0][0xb28] ;  /* 0x0002ca00ff027b82 */ /* 0x000ea20000000a00 */
[----:B----4-:R-:W-:-:S04]  /*14c0*/  IMAD.HI.U32 R15, R16, R5, RZ ;  /* 0x00000005100f7227 */ /* 0x010fc800078e00ff */
[----:B------:R-:W-:-:S04]  /*14d0*/  IMAD.HI.U32 R5, R20, R5, RZ ;  /* 0x0000000514057227 */ /* 0x000fc800078e00ff */
[----:B---3--:R-:W-:-:S04]  /*14e0*/  IMAD.HI.U32 R18, R13, R6, RZ ;  /* 0x000000060d127227 */ /* 0x008fc800078e00ff */
[C---:B------:R-:W-:Y:S01]  /*14f0*/  IMAD.HI.U32 R22, R11.reuse, R6, RZ ;  /* 0x000000060b167227 */ /* 0x040fe200078e00ff */
[-C--:B------:R-:W-:Y:S02]  /*1500*/  @P2 SHF.R.U32.HI R13, RZ, R7.reuse, R18 ;  /* 0x00000007ff0d2219 */ /* 0x080fe40000011612 */
[-C--:B-1----:R-:W-:Y:S02]  /*1510*/  @P1 SHF.R.U32.HI R16, RZ, R12.reuse, R15 ;  /* 0x0000000cff101219 */ /* 0x082fe4000001160f */
[----:B------:R-:W-:Y:S02]  /*1520*/  SHF.R.U32.HI R5, RZ, R12, R5 ;  /* 0x0000000cff057219 */ /* 0x000fe40000011605 */
[----:B------:R-:W-:Y:S02]  /*1530*/  SHF.R.U32.HI R22, RZ, R7, R22 ;  /* 0x00000007ff167219 */ /* 0x000fe40000011616 */
[----:B------:R-:W-:Y:S01]  /*1540*/  SEL R5, R20, R5, !P1 ;  /* 0x0000000514057207 */ /* 0x000fe20004800000 */
[----:B--2---:R-:W-:Y:S01]  /*1550*/  IMAD.HI.U32 R18, R16, R2, RZ ;  /* 0x0000000210127227 */ /* 0x004fe200078e00ff */
[----:B------:R-:W-:-:S02]  /*1560*/  SEL R21, R11, R22, !P2 ;  /* 0x000000160b157207 */ /* 0x000fc40005000000 */
[----:B------:R-:W-:Y:S01]  /*1570*/  IADD3 R7, PT, PT, -R5, RZ, RZ ;  /* 0x000000ff05077210 */ /* 0x000fe20007ffe1ff */
[----:B------:R-:W-:Y:S01]  /*1580*/  IMAD.HI.U32 R6, R13, R2, RZ ;  /* 0x000000020d067227 */ /* 0x000fe200078e00ff */
[----:B------:R-:W-:-:S03]  /*1590*/  @P0 SHF.R.U32.HI R16, RZ, R3, R18 ;  /* 0x00000003ff100219 */ /* 0x000fc60000011612 */
[----:B------:R-:W-:Y:S01]  /*15a0*/  IMAD R7, R4, R7, R20 ;  /* 0x0000000704077224 */ /* 0x000fe200078e0214 */
[----:B------:R-:W-:Y:S01]  /*15b0*/  @P0 SHF.R.U32.HI R13, RZ, R3, R6 ;  /* 0x00000003ff0d0219 */ /* 0x000fe20000011606 */
[----:B------:R-:W-:-:S04]  /*15c0*/  IMAD R16, R16, R9, RZ ;  /* 0x0000000910107224 */ /* 0x000fc800078e02ff */
[----:B------:R-:W-:Y:S01]  /*15d0*/  IMAD R6, R13, R9, RZ ;  /* 0x000000090d067224 */ /* 0x000fe200078e02ff */
[----:B------:R-:W-:-:S04]  /*15e0*/  ISETP.GE.AND P1, PT, R5, R16, PT ;  /* 0x000000100500720c */ /* 0x000fc80003f26270 */
[----:B------:R-:W-:Y:S01]  /*15f0*/  ISETP.GE.OR P1, PT, R21, R6, P1 ;  /* 0x000000061500720c */ /* 0x000fe20000f26670 */
[----:B------:R-:W-:-:S05]  /*1600*/  IMAD.HI.U32 R6, R5, R2, RZ ;  /* 0x0000000205067227 */ /* 0x000fca00078e00ff */
[----:B------:R-:W-:-:S04]  /*1610*/  SHF.R.U32.HI R6, RZ, R3, R6 ;  /* 0x00000003ff067219 */ /* 0x000fc80000011606 */
[----:B------:R-:W-:-:S03]  /*1620*/  SEL R6, R5, R6, !P0 ;  /* 0x0000000605067207 */ /* 0x000fc60004000000 */
[----:B------:R-:W-:Y:S01]  /*1630*/  @!P1 IMAD.HI.U32 R12, R21, R2, RZ ;  /* 0x00000002150c9227 */ /* 0x000fe200078e00ff */
[----:B------:R-:W-:-:S04]  /*1640*/  IADD3 R2, PT, PT, -R6, RZ, RZ ;  /* 0x000000ff06027210 */ /* 0x000fc80007ffe1ff */
[----:B------:R-:W-:Y:S01]  /*1650*/  @!P1 SHF.R.U32.HI R12, RZ, R3, R12 ;  /* 0x00000003ff0c9219 */ /* 0x000fe2000001160c */
[----:B------:R-:W-:-:S03]  /*1660*/  IMAD R2, R9, R2, R5 ;  /* 0x0000000209027224 */ /* 0x000fc600078e0205 */
[----:B------:R-:W-:-:S05]  /*1670*/  @!P1 SEL R3, R21, R12, !P0 ;  /* 0x0000000c15039207 */ /* 0x000fca0004000000 */
[--C-:B------:R-:W-:Y:S02]  /*1680*/  @!P1 IMAD.IADD R6, R6, 0x1, -R3.reuse ;  /* 0x0000000106069824 */ /* 0x100fe400078e0a03 */
[----:B------:R-:W-:Y:S01]  /*1690*/  @!P1 IMAD R3, R2, R13, R3 ;  /* 0x0000000d02039224 */ /* 0x000fe200078e0203 */
[----:B------:R-:W-:Y:S01]  /*16a0*/  IADD3 R2, PT, PT, -R21, RZ, RZ ;  /* 0x000000ff15027210 */ /* 0x000fe20007ffe1ff */
[----:B------:R-:W-:Y:S02]  /*16b0*/  @!P1 IMAD R5, R6, R9, R21 ;  /* 0x0000000906059224 */ /* 0x000fe400078e0215 */
[----:B------:R-:W-:Y:S02]  /*16c0*/  @!P1 IMAD.MOV.U32 R21, RZ, RZ, R3 ;  /* 0x000000ffff159224 */ /* 0x000fe400078e0003 */
[----:B------:R-:W-:Y:S02]  /*16d0*/  IMAD R2, R14, R2, R11 ;  /* 0x000000020e027224 */ /* 0x000fe400078e020b */
[----:B------:R-:W-:-:S02]  /*16e0*/  IMAD R20, R5, R4, R7 ;  /* 0x0000000405147224 */ /* 0x000fc400078e0207 */
[----:B------:R-:W-:Y:S02]  /*16f0*/  IMAD R21, R21, R14, R2 ;  /* 0x0000000e15157224 */ /* 0x000fe400078e0202 */
.L_x_19:
[----:B------:R-:W-:Y:S05]  /*1700*/  BRA.U UP3, `(.L_x_20) ;  /* 0x0000000103407547 */ /* 0x000fea000b800000 */
[----:B------:R-:W1:Y:S08]  /*1710*/  LDC.64 R4, c[0x0][0xb10] ;  /* 0x0002c400ff047b82 */ /* 0x000e700000000a00 */
[----:B------:R-:W2:Y:S08]  /*1720*/  LDC.64 R2, c[0x0][0xb18] ;  /* 0x0002c600ff027b82 */ /* 0x000eb00000000a00 */
[----:B------:R-:W3:Y:S08]  /*1730*/  LDC R6, c[0x0][0xb20] ;  /* 0x0002c800ff067b82 */ /* 0x000ef00000000800 */
[----:B------:R-:W4:Y:S01]  /*1740*/  LDC R12, c[0x0][0xb0c] ;  /* 0x0002c300ff0c7b82 */ /* 0x000f220000000800 */
[----:B-1----:R-:W-:-:S05]  /*1750*/  IMAD.HI.U32 R4, R21, R4, RZ ;  /* 0x0000000415047227 */ /* 0x002fca00078e00ff */
[----:B------:R-:W-:Y:S01]  /*1760*/  SHF.R.U32.HI R4, RZ, R5, R4 ;  /* 0x00000005ff047219 */ /* 0x000fe20000011604 */
[----:B--2---:R-:W-:Y:S01]  /*1770*/  IMAD.HI.U32 R3, R20, R3, RZ ;  /* 0x0000000314037227 */ /* 0x004fe200078e00ff */
[----:B------:R-:W-:-:S04]  /*1780*/  ISETP.NE.AND P0, PT, R2, 0x1, PT ;  /* 0x000000010200780c */ /* 0x000fc80003f05270 */
[----:B---3--:R-:W-:-:S04]  /*1790*/  SHF.R.U32.HI R3, RZ, R6, R3 ;  /* 0x00000006ff037219 */ /* 0x008fc80000011603 */
[----:B------:R-:W-:Y:S02]  /*17a0*/  SEL R3, R20, R3, !P0 ;  /* 0x0000000314037207 */ /* 0x000fe40004000000 */
[----:B----4-:R-:W-:-:S04]  /*17b0*/  ISETP.NE.AND P1, PT, R12, 0x1, PT ;  /* 0x000000010c00780c */ /* 0x010fc80003f25270 */
[----:B------:R-:W-:-:S05]  /*17c0*/  SEL R6, R21, R4, !P1 ;  /* 0x0000000415067207 */ /* 0x000fca0004800000 */
[----:B------:R-:W-:Y:S02]  /*17d0*/  IMAD.IADD R4, R3, 0x1, -R6 ;  /* 0x0000000103047824 */ /* 0x000fe400078e0a06 */
[----:B------:R-:W-:Y:S02]  /*17e0*/  IMAD.IADD R3, R6, 0x1, -R3 ;  /* 0x0000000106037824 */ /* 0x000fe400078e0a03 */
[----:B------:R-:W-:Y:S02]  /*17f0*/  IMAD R21, R4, R12, R21 ;  /* 0x0000000c04157224 */ /* 0x000fe400078e0215 */
[----:B------:R-:W-:Y:S02]  /*1800*/  IMAD R20, R3, R2, R20 ;  /* 0x0000000203147224 */ /* 0x000fe400078e0214 */
.L_x_20:
[----:B------:R-:W-:Y:S05]  /*1810*/  BRA.U !UP1, `(.L_x_21) ;  /* 0x00000001090c7547 */ /* 0x000fea000b800000 */
[----:B------:R-:W-:Y:S01]  /*1820*/  UCGABAR_WAIT ;  /* 0x0000000000007dc7 */ /* 0x000fe20008000000 */
[----:B------:R-:W-:Y:S01]  /*1830*/  CCTL.IVALL ;  /* 0x00000000ff00798f */ /* 0x000fe20002000000 */
[----:B------:R-:W-:Y:S05]  /*1840*/  BRA `(.L_x_22) ;  /* 0x0000000000047947 */ /* 0x000fea0003800000 */
.L_x_21:
[----:B------:R-:W-:Y:S06]  /*1850*/  BAR.SYNC.DEFER_BLOCKING 0x0 ;  /* 0x0000000000007b1d */ /* 0x000fec0000010000 */
.L_x_22:
[----:B------:R-:W-:Y:S05]  /*1860*/  BRA.U UP2, `(.L_x_23) ;  /* 0x0000001d02c07547 */ /* 0x000fea000b800000 */
[----:B------:R-:W1:Y:S01]  /*1870*/  LDCU UR4, c[0x0][0x38c] ;  /* 0x00007180ff0477ac */ /* 0x000e620008000800 */
[----:B------:R-:W2:Y:S01]  /*1880*/  LDC R9, c[0x0][0x370] ;  /* 0x0000dc00ff097b82 */ /* 0x000ea20000000800 */
[----:B------:R-:W-:Y:S01]  /*1890*/  IMAD.SHL.U32 R16, R11, 0x40, RZ ;  /* 0x000000400b107824 */ /* 0x000fe200078e00ff */
[----:B------:R-:W-:Y:S01]  /*18a0*/  PLOP3.LUT P1, PT, PT, PT, UP5, 0x80, 0x8 ;  /* 0x000000000008781c */ /* 0x000fe20003f2f058 */
[----:B------:R-:W-:Y:S01]  /*18b0*/  HFMA2 R12, -RZ, RZ, 0, 0 ;  /* 0x00000000ff0c7431 */ /* 0x000fe200000001ff */
[----:B------:R-:W-:Y:S01]  /*18c0*/  UISETP.NE.AND UP1, UPT, UR10, URZ, UPT ;  /* 0x000000ff0a00728c */ /* 0x000fe2000bf25270 */
[----:B------:R-:W-:Y:S01]  /*18d0*/  ISETP.NE.AND P4, PT, R10, RZ, P5 ;  /* 0x000000ff0a00720c */ /* 0x000fe20002f85270 */
[----:B------:R-:W-:Y:S01]  /*18e0*/  IMAD.MOV.U32 R15, RZ, RZ, 0x1 ;  /* 0x00000001ff0f7424 */ /* 0x000fe200078e00ff */
[----:B------:R-:W-:Y:S01]  /*18f0*/  PLOP3.LUT P1, PT, P1, PT, PT, 0x8, 0x80 ;  /* 0x000000000080781c */ /* 0x000fe20000f2e170 */
[----:B------:R-:W3:Y:S01]  /*1900*/  LDC R0, c[0x0][0x374] ;  /* 0x0000dd00ff007b82 */ /* 0x000ee20000000800 */
[----:B------:R-:W-:Y:S01]  /*1910*/  IMAD.MOV.U32 R14, RZ, RZ, RZ ;  /* 0x000000ffff0e7224 */ /* 0x000fe200078e00ff */
[----:B------:R-:W-:Y:S01]  /*1920*/  MOV R8, 0x1 ;  /* 0x0000000100087802 */ /* 0x000fe20000000f00 */
[----:B------:R-:W-:Y:S01]  /*1930*/  IMAD.MOV.U32 R10, RZ, RZ, RZ ;  /* 0x000000ffff0a7224 */ /* 0x000fe200078e00ff */
[----:B------:R-:W-:Y:S01]  /*1940*/  LOP3.LUT R16, R16, 0x40, RZ, 0xc0, !PT ;  /* 0x0000004010107812 */ /* 0x000fe200078ec0ff */
[----:B------:R-:W4:Y:S01]  /*1950*/  LDCU.64 UR14, c[0x0][0x348] ;  /* 0x00006900ff0e77ac */ /* 0x000f220008000a00 */
[----:B-1----:R-:W-:-:S02]  /*1960*/  UIADD3 UR5, UPT, UPT, UR4, 0x1f, URZ ;  /* 0x0000001f04057890 */ /* 0x002fc4000fffe0ff */
[----:B------:R-:W-:Y:S02]  /*1970*/  USEL UR22, UR6, 0x2, UP1 ;  /* 0x0000000206167887 */ /* 0x000fe40008800000 */
[----:B------:R-:W-:Y:S01]  /*1980*/  USHF.R.S32.HI UR7, URZ, 0x1f, UR5 ;  /* 0x0000001fff077899 */ /* 0x000fe20008011405 */
[----:B------:R-:W-:-:S03]  /*1990*/  UMOV UR23, URZ ;  /* 0x000000ff00177c82 */ /* 0x000fc60008000000 */
[----:B------:R-:W-:Y:S02]  /*19a0*/  ULEA.HI UR7, UR7, UR5, URZ, 0x5 ;  /* 0x0000000507077291 */ /* 0x000fe4000f8f28ff */
[----:B------:R-:W-:Y:S02]  /*19b0*/  UIADD3 UR5, UPT, UPT, UR4, -0x1, URZ ;  /* 0xffffffff04057890 */ /* 0x000fe4000fffe0ff */
[----:B------:R-:W-:Y:S02]  /*19c0*/  USHF.R.S32.HI UR7, URZ, 0x5, UR7 ;  /* 0x00000005ff077899 */ /* 0x000fe40008011407 */
[----:B------:R-:W-:Y:S02]  /*19d0*/  UISETP.GE.U32.AND UP2, UPT, UR5, -0x3f, UPT ;  /* 0xffffffc10500788c */ /* 0x000fe4000bf46070 */
[----:B------:R-:W-:Y:S02]  /*19e0*/  UISETP.LT.U32.AND UP0, UPT, UR7, 0x1a, UPT ;  /* 0x0000001a0700788c */ /* 0x000fe4000bf01070 */
[----:B------:R-:W-:-:S02]  /*19f0*/  UIADD3 UR4, UPT, UPT, UR4, 0x3e, URZ ;  /* 0x0000003e04047890 */ /* 0x000fc4000fffe0ff */
[----:B------:R-:W-:-:S04]  /*1a00*/  USEL UR5, UR7, 0x1a, UP0 ;  /* 0x0000001a07057887 */ /* 0x000fc80008000000 */
[----:B------:R-:W-:Y:S02]  /*1a10*/  UIADD3 UR21, UPT, UPT, UR5, -0x1, URZ ;  /* 0xffffffff05157890 */ /* 0x000fe4000fffe0ff */
[----:B------:R-:W-:Y:S02]  /*1a20*/  @UP2 UIADD3 UR21, UPT, UPT, UR5, URZ, URZ ;  /* 0x000000ff05152290 */ /* 0x000fe4000fffe0ff */
[----:B------:R-:W-:Y:S02]  /*1a30*/  UIADD3 UR24, UPT, UPT, UR7, -UR5, URZ ;  /* 0x8000000507187290 */ /* 0x000fe4000fffe0ff */
[----:B------:R-:W-:Y:S02]  /*1a40*/  UIADD3 UR13, UPT, UPT, UR21, 0x1, URZ ;  /* 0x00000001150d7890 */ /* 0x000fe4000fffe0ff */
[----:B--2-4-:R-:W-:-:S12]  /*1a50*/  UIADD3 UR21, UPT, UPT, -UR21, URZ, URZ ;  /* 0x000000ff15157290 */ /* 0x014fd8000fffe1ff */
.L_x_43:
[----:B------:R-:W-:Y:S01]  /*1a60*/  UISETP.NE.AND UP0, UPT, UR37, URZ, UPT ;  /* 0x000000ff2500728c */ /* 0x000fe2000bf05270 */
[----:B------:R-:W1:Y:S08]  /*1a70*/  S2UR UR37, SR_CgaCtaId ;  /* 0x00000000002579c3 */ /* 0x000e700000008800 */
[----:B------:R-:W-:Y:S05]  /*1a80*/  BRA.U UP0, `(.L_x_24) ;  /* 0x0000000100347547 */ /* 0x000fea000b800000 */
[----:B------:R-:W2:Y:S01]  /*1a90*/  S2R R2, SR_CgaCtaId ;  /* 0x0000000000027919 */ /* 0x000ea20000008800 */
[----:B------:R-:W-:-:S04]  /*1aa0*/  MOV R3, 0x400 ;  /* 0x0000040000037802 */ /* 0x000fc80000000f00 */
[----:B--2---:R-:W-:Y:S02]  /*1ab0*/  LEA R3, R2, R3, 0x18 ;  /* 0x0000000302037211 */ /* 0x004fe400078ec0ff */
[----:B------:R-:W-:-:S03]  /*1ac0*/  SHF.L.U32 R2, R8, 0x1f, RZ ;  /* 0x0000001f08027819 */ /* 0x000fc600000006ff */
[----:B------:R-:W-:-:S04]  /*1ad0*/  IMAD R3, R10, 0x8, R3 ;  /* 0x000000080a037824 */ /* 0x000fc800078e0203 */
[----:B------:R-:W2:Y:S02]  /*1ae0*/  SYNCS.PHASECHK.TRANS64.TRYWAIT P0, [R3+URZ+0x260], R2 ;  /* 0x00026002030075a7 */ /* 0x000ea400080011ff */
[----:B--2---:R-:W-:Y:S05]  /*1af0*/  @!P0 BRA `(.L_x_25) ;  /* 0x0000007800e08947 */ /* 0x004fea0003800000 */
.L_x_172:
[----:B------:R-:W-:Y:S01]  /*1b00*/  VIADD R10, R10, 0x1 ;  /* 0x000000010a0a7836 */ /* 0x000fe20000000000 */
[----:B------:R2:W-:Y:S04]  /*1b10*/  SYNCS.ARRIVE.TRANS64.A1T0 RZ, [R3+URZ+0x250], RZ ;  /* 0x000250ff03ff79a7 */ /* 0x0005e800081000ff */
[----:B------:R-:W-:-:S04]  /*1b20*/  ISETP.NE.AND P0, PT, R10, 0x2, PT ;  /* 0x000000020a00780c */ /* 0x000fc80003f05270 */
[----:B------:R-:W-:Y:S02]  /*1b30*/  SEL R10, R10, RZ, P0 ;  /* 0x000000ff0a0a7207 */ /* 0x000fe40000000000 */
[----:B--2---:R-:W-:-:S04]  /*1b40*/  SEL R3, RZ, 0x1, P0 ;  /* 0x00000001ff037807 */ /* 0x004fc80000000000 */
[----:B------:R-:W-:-:S07]  /*1b50*/  LOP3.LUT R8, R8, R3, RZ, 0x3c, !PT ;  /* 0x0000000308087212 */ /* 0x000fce00078e3cff */
.L_x_24:
[----:B------:R-:W-:Y:S01]  /*1b60*/  UMOV UR6, 0x400 ;  /* 0x0000040000067882 */ /* 0x000fe20000000000 */
[----:B------:R-:W-:Y:S01]  /*1b70*/  LEA.HI R3, R21, R21, RZ, 0x1 ;  /* 0x0000001515037211 */ /* 0x000fe200078f08ff */
[----:B-1----:R-:W-:Y:S01]  /*1b80*/  ULEA UR6, UR37, UR6, 0x18 ;  /* 0x0000000625067291 */ /* 0x002fe2000f8ec0ff */
[----:B------:R-:W-:Y:S01]  /*1b90*/  SHF.L.U32 R2, R15, 0x1f, RZ ;  /* 0x0000001f0f027819 */ /* 0x000fe200000006ff */
[----:B------:R-:W-:Y:S01]  /*1ba0*/  UISETP.GE.U32.AND UP0, UPT, UR4, 0x3f, UPT ;  /* 0x0000003f0400788c */ /* 0x000fe2000bf06070 */
[C---:B------:R-:W-:Y:S01]  /*1bb0*/  R2UR UR9, R16.reuse ;  /* 0x00000000100972ca */ /* 0x040fe200000e0000 */
[----:B------:R-:W-:Y:S01]  /*1bc0*/  ULEA UR8, UR23, UR6, 0x3 ;  /* 0x0000000617087291 */ /* 0x000fe2000f8e18ff */
[----:B------:R-:W-:Y:S01]  /*1bd0*/  IMAD.SHL.U32 R3, R3, 0x40, RZ ;  /* 0x0000004003037824 */ /* 0x000fe200078e00ff */
[----:B------:R-:W-:Y:S01]  /*1be0*/  R2UR UR11, R16 ;  /* 0x00000000100b72ca */ /* 0x000fe200000e0000 */
[----:B------:R-:W-:-:S03]  /*1bf0*/  UMOV UR25, URZ ;  /* 0x000000ff00197c82 */ /* 0x000fc60008000000 */
[----:B------:R-:W-:-:S03]  /*1c00*/  R2UR UR35, R3 ;  /* 0x00000000032372ca */ /* 0x000fc600000e0000 */
[----:B------:R1:W2:Y:S01]  /*1c10*/  SYNCS.PHASECHK.TRANS64.TRYWAIT P0, [UR8+0xd0], R2 ;  /* 0x0000d002ff0075a7 */ /* 0x0002a20008001108 */
[----:B------:R-:W-:-:S09]  /*1c20*/  R2UR UR8, R20 ;  /* 0x00000000140872ca */ /* 0x000fd200000e0000 */
[----:B------:R-:W-:-:S04]  /*1c30*/  ULOP3.LUT UR35, UR9, 0xffffff80, UR35, 0xf8, !UPT ;  /* 0xffffff8009237892 */ /* 0x000fc8000f8ef823 */
[----:B------:R-:W-:Y:S01]  /*1c40*/  ULEA UR11, UR8, UR11, 0x7 ;  /* 0x0000000b080b7291 */ /* 0x000fe2000f8e38ff */
[----:B------:R-:W-:Y:S11]  /*1c50*/  BRA.U !UP0, `(.L_x_26) ;  /* 0x0000000108bc7547 */ /* 0x000ff6000b800000 */
[----:B------:R-:W-:Y:S01]  /*1c60*/  UMOV UR16, UR21 ;  /* 0x0000001500107c82 */ /* 0x000fe20008000000 */
[----:B------:R-:W-:Y:S01]  /*1c70*/  UMOV UR17, UR23 ;  /* 0x0000001700117c82 */ /* 0x000fe20008000000 */
[----:B------:R-:W-:-:S05]  /*1c80*/  UMOV UR34, URZ ;  /* 0x000000ff00227c82 */ /* 0x000fca0008000000 */
.L_x_32:
[----:B------:R-:W-:Y:S01]  /*1c90*/  ULEA UR33, UR17, UR6, 0x3 ;  /* 0x0000000611217291 */ /* 0x000fe2000f8e18ff */
[----:B------:R-:W-:Y:S01]  /*1ca0*/  @P5 MOV R3, 0x4000 ;  /* 0x0000400000035802 */ /* 0x000fe20000000f00 */
[----:B-12-4-:R-:W-:Y:S10]  /*1cb0*/  @P0 BRA `(.L_x_27) ;  /* 0x00000000000c0947 */ /* 0x016ff40003800000 */
[----:B------:R-:W-:-:S04]  /*1cc0*/  SHF.L.U32 R5, R15, 0x1f, RZ ;  /* 0x0000001f0f057819 */ /* 0x000fc800000006ff */
[----:B------:R-:W2:Y:S02]  /*1cd0*/  SYNCS.PHASECHK.TRANS64.TRYWAIT P0, [UR33+0xd0], R5 ;  /* 0x0000d005ff0075a7 */ /* 0x000ea40008001121 */
[----:B--2---:R-:W-:Y:S05]  /*1ce0*/  @!P0 BRA `(.L_x_28) ;  /* 0x0000007800788947 */ /* 0x004fea0003800000 */
.L_x_27:
[----:B------:R2:W-:Y:S01]  /*1cf0*/  @P5 SYNCS.ARRIVE.TRANS64 RZ, [UR33], R3 ;  /* 0x00000003ffff59a7 */ /* 0x0005e20008000021 */
[----:B------:R-:W-:Y:S02]  /*1d00*/  ULOP3.LUT UR8, UR22, 0x2, URZ, 0xfc, !UPT ;  /* 0x0000000216087892 */ /* 0x000fe4000f8efcff */
[----:B------:R-:W-:Y:S02]  /*1d10*/  UIADD3 UR16, UPT, UPT, UR16, 0x1, URZ ;  /* 0x0000000110107890 */ /* 0x000fe4000fffe0ff */
[----:B------:R-:W-:Y:S02]  /*1d20*/  UISETP.NE.AND UP0, UPT, UR8, 0x2, UPT ;  /* 0x000000020800788c */ /* 0x000fe4000bf05270 */
[----:B------:R-:W-:-:S07]  /*1d30*/  UISETP.NE.AND UP2, UPT, UR16, 0x1, UPT ;  /* 0x000000011000788c */ /* 0x000fce000bf45270 */
[----:B------:R-:W-:Y:S05]  /*1d40*/  BRA.U UP0, `(.L_x_29) ;  /* 0x0000000100047547 */ /* 0x000fea000b800000 */
[----:B------:R-:W-:Y:S05]  /*1d50*/  BPT.TRAP 0x1 ;  /* 0x000000040000795c */ /* 0x000fea0000300000 */
.L_x_29:
[----:B------:R-:W-:Y:S04]  /*1d60*/  BSSY.RECONVERGENT B0, `(.L_x_30) ;  /* 0x0000003000007945 */ /* 0x000fe80003800200 */
[----:B------:R-:W-:Y:S05]  /*1d70*/  @!P4 BRA `(.L_x_31) ;  /* 0x000000000004c947 */ /* 0x000fea0003800000 */
[----:B------:R-:W-:Y:S05]  /*1d80*/  BPT.TRAP 0x1 ;  /* 0x000000040000795c */ /* 0x000fea0000300000 */
.L_x_31:
[----:B------:R-:W-:Y:S05]  /*1d90*/  BSYNC.RECONVERGENT B0 ;  /* 0x0000000000007941 */ /* 0x000fea0003800200 */
.L_x_30:
[----:B------:R-:W-:Y:S02]  /*1da0*/  UIADD3 UR23, UPT, UPT, UR17, 0x1, URZ ;  /* 0x0000000111177890 */ /* 0x000fe4000fffe0ff */
[----:B------:R-:W-:Y:S02]  /*1db0*/  UIADD3 UR28, UP1, UPT, UR14, 0x80, URZ ;  /* 0x000000800e1c7890 */ /* 0x000fe4000ff3e0ff */
[----:B------:R-:W-:Y:S02]  /*1dc0*/  UISETP.NE.AND UP0, UPT, UR23, 0x1a, UPT ;  /* 0x0000001a1700788c */ /* 0x000fe4000bf05270 */
[----:B------:R-:W-:Y:S02]  /*1dd0*/  ULOP3.LUT UR33, UR33, 0xfefffff8, URZ, 0xc0, !UPT ;  /* 0xfefffff821217892 */ /* 0x000fe4000f8ec0ff */
[----:B------:R-:W-:Y:S02]  /*1de0*/  USEL UR9, URZ, 0x1, UP0 ;  /* 0x00000001ff097887 */ /* 0x000fe40008000000 */
[----:B------:R-:W-:-:S02]  /*1df0*/  USEL UR23, UR23, URZ, UP0 ;  /* 0x000000ff17177287 */ /* 0x000fc40008000000 */
[----:B------:R-:W-:Y:S02]  /*1e00*/  UIADD3 UR26, UP0, UPT, UR14, 0x180, URZ ;  /* 0x000001800e1a7890 */ /* 0x000fe4000ff1e0ff */
[----:B------:R-:W-:Y:S01]  /*1e10*/  ULEA UR8, UR23, UR6, 0x3 ;  /* 0x0000000617087291 */ /* 0x000fe2000f8e18ff */
[----:B------:R-:W-:Y:S01]  /*1e20*/  LOP3.LUT R15, R15, UR9, RZ, 0x3c, !PT ;  /* 0x000000090f0f7c12 */ /* 0x000fe2000f8e3cff */
[----:B------:R-:W-:Y:S02]  /*1e30*/  UIADD3.X UR29, UPT, UPT, URZ, UR15, URZ, UP1, !UPT ;  /* 0x0000000fff1d7290 */ /* 0x000fe40008ffe4ff */
[----:B------:R-:W-:Y:S01]  /*1e40*/  UIADD3.X UR27, UPT, UPT, URZ, UR15, URZ, UP0, !UPT ;  /* 0x0000000fff1b7290 */ /* 0x000fe200087fe4ff */
[----:B-1----:R-:W-:Y:S01]  /*1e50*/  SHF.L.U32 R2, R15, 0x1f, RZ ;  /* 0x0000001f0f027819 */ /* 0x002fe200000006ff */
[----:B------:R-:W-:Y:S01]  /*1e60*/  UMOV UR18, 0x0 ;  /* 0x0000000000127882 */ /* 0x000fe20000000000 */
[----:B------:R-:W-:Y:S01]  /*1e70*/  UMOV UR19, 0x10000000 ;  /* 0x1000000000137882 */ /* 0x000fe20000000000 */
[----:B------:R-:W-:Y:S01]  /*1e80*/  UMOV UR10, UR34 ;  /* 0x00000022000a7c82 */ /* 0x000fe20008000000 */
[----:B------:R4:W1:Y:S01]  /*1e90*/  SYNCS.PHASECHK.TRANS64.TRYWAIT P0, [UR8+0xd0], R2 ;  /* 0x0000d002ff0075a7 */ /* 0x0008620008001108 */
[----:B------:R-:W-:Y:S01]  /*1ea0*/  ULEA UR8, UR17, UR6, 0xc ;  /* 0x0000000611087291 */ /* 0x000fe2000f8e60ff */
[----:B------:R-:W-:Y:S01]  /*1eb0*/  UMOV UR12, UR36 ;  /* 0x00000024000c7c82 */ /* 0x000fe20008000000 */
[----:B------:R-:W-:-:S02]  /*1ec0*/  UMOV UR9, UR33 ;  /* 0x0000002100097c82 */ /* 0x000fc40008000000 */
[----:B------:R-:W-:Y:S02]  /*1ed0*/  UIADD3 UR32, UPT, UPT, UR8, 0x4400, URZ ;  /* 0x0000440008207890 */ /* 0x000fe4000fffe0ff */
[----:B------:R-:W-:Y:S01]  /*1ee0*/  UIADD3 UR8, UPT, UPT, UR8, 0x1e400, URZ ;  /* 0x0001e40008087890 */ /* 0x000fe2000fffe0ff */
[----:B------:R-:W-:Y:S01]  /*1ef0*/  UMOV UR25, UR13 ;  /* 0x0000000d00197c82 */ /* 0x000fe20008000000 */
[----:B------:R-:W-:-:S05]  /*1f00*/  UMOV UR17, UR23 ;  /* 0x0000001700117c82 */ /* 0x000fca0008000000 */
[----:B------:R2:W-:Y:S02]  /*1f10*/  UTMALDG.3D.2CTA [UR32], [UR28], desc[UR18] ;  /* 0x000012201c0075b4 */ /* 0x0005e40008211000 */
[----:B------:R4:W-:Y:S01]  /*1f20*/  UTMALDG.3D.2CTA [UR8], [UR26], desc[UR18] ;  /* 0x000012081a0075b4 */ /* 0x0009e20008211000 */
[----:B--2---:R-:W-:Y:S01]  /*1f30*/  UIADD3 UR34, UPT, UPT, UR34, 0x20, URZ ;  /* 0x0000002022227890 */ /* 0x004fe2000fffe0ff */
[----:B------:R-:W-:Y:S11]  /*1f40*/  BRA.U UP2, `(.L_x_32) ;  /* 0xfffffffd02507547 */ /* 0x000ff6000b83ffff */
.L_x_26:
[----:B----4-:R-:W-:Y:S01]  /*1f50*/  ULEA UR8, UR23, UR6, 0x3 ;  /* 0x0000000617087291 */ /* 0x010fe2000f8e18ff */
[----:B-1----:R-:W-:Y:S01]  /*1f60*/  SHF.L.U32 R2, R15, 0x1f, RZ ;  /* 0x0000001f0f027819 */ /* 0x002fe200000006ff */
[----:B------:R-:W-:Y:S01]  /*1f70*/  @!P1 SYNCS.ARRIVE.TRANS64.A1T0 RZ, [UR6+0x1e8], RZ ;  /* 0x0001e8ffffff99a7 */ /* 0x000fe20008100006 */
[----:B------:R-:W-:-:S06]  /*1f80*/  UISETP.GT.AND UP0, UPT, UR7, UR5, UPT ;  /* 0x000000050700728c */ /* 0x000fcc000bf04270 */
[----:B--2---:R1:W2:Y:S03]  /*1f90*/  SYNCS.PHASECHK.TRANS64.TRYWAIT P0, [UR8+0xd0], R2 ;  /* 0x0000d002ff0075a7 */ /* 0x0042a60008001108 */
[----:B------:R-:W-:Y:S05]  /*1fa0*/  BRA.U !UP0, `(.L_x_33) ;  /* 0x0000000108bc7547 */ /* 0x000fea000b800000 */
[----:B------:R-:W-:Y:S01]  /*1fb0*/  UIADD3 UR26, UPT, UPT, UR24, UR25, URZ ;  /* 0x00000019181a7290 */ /* 0x000fe2000fffe0ff */
[----:B------:R-:W-:-:S11]  /*1fc0*/  UMOV UR27, UR23 ;  /* 0x00000017001b7c82 */ /* 0x000fd60008000000 */
.L_x_39:
[----:B------:R-:W-:Y:S01]  /*1fd0*/  ULEA UR17, UR27, UR6, 0x3 ;  /* 0x000000061b117291 */ /* 0x000fe2000f8e18ff */
[----:B--2---:R-:W-:Y:S01]  /*1fe0*/  @P5 MOV R3, 0x4000 ;  /* 0x0000400000035802 */ /* 0x004fe20000000f00 */
[----:B-12---:R-:W-:Y:S10]  /*1ff0*/  @P0 BRA `(.L_x_34) ;  /* 0x00000000000c0947 */ /* 0x006ff40003800000 */
[----:B------:R-:W-:-:S04]  /*2000*/  SHF.L.U32 R5, R15, 0x1f, RZ ;  /* 0x0000001f0f057819 */ /* 0x000fc800000006ff */
[----:B------:R-:W2:Y:S02]  /*2010*/  SYNCS.PHASECHK.TRANS64.TRYWAIT P0, [UR17+0xd0], R5 ;  /* 0x0000d005ff0075a7 */ /* 0x000ea40008001111 */
[----:B--2---:R-:W-:Y:S05]  /*2020*/  @!P0 BRA `(.L_x_35) ;  /* 0x0000007400c08947 */ /* 0x004fea0003800000 */
.L_x_34:
[----:B------:R2:W-:Y:S01]  /*2030*/  @P5 SYNCS.ARRIVE.TRANS64 RZ, [UR17], R3 ;  /* 0x00000003ffff59a7 */ /* 0x0005e20008000011 */
[----:B------:R-:W-:-:S04]  /*2040*/  ULOP3.LUT UR8, UR22, 0x2, URZ, 0xfc, !UPT ;  /* 0x0000000216087892 */ /* 0x000fc8000f8efcff */
[----:B------:R-:W-:-:S09]  /*2050*/  UISETP.NE.AND UP0, UPT, UR8, 0x2, UPT ;  /* 0x000000020800788c */ /* 0x000fd2000bf05270 */
[----:B------:R-:W-:Y:S05]  /*2060*/  BRA.U UP0, `(.L_x_36) ;  /* 0x0000000100047547 */ /* 0x000fea000b800000 */
[----:B------:R-:W-:Y:S05]  /*2070*/  BPT.TRAP 0x1 ;  /* 0x000000040000795c */ /* 0x000fea0000300000 */
.L_x_36:
[----:B------:R-:W-:Y:S04]  /*2080*/  BSSY.RECONVERGENT B0, `(.L_x_37) ;  /* 0x0000003000007945 */ /* 0x000fe80003800200 */
[----:B------:R-:W-:Y:S05]  /*2090*/  @!P4 BRA `(.L_x_38) ;  /* 0x000000000004c947 */ /* 0x000fea0003800000 */
[----:B------:R-:W-:Y:S05]  /*20a0*/  BPT.TRAP 0x1 ;  /* 0x000000040000795c */ /* 0x000fea0000300000 */
.L_x_38:
[----:B------:R-:W-:Y:S05]  /*20b0*/  BSYNC.RECONVERGENT B0 ;  /* 0x0000000000007941 */ /* 0x000fea0003800200 */
.L_x_37:
[----:B------:R-:W-:Y:S02]  /*20c0*/  UIADD3 UR23, UPT, UPT, UR27, 0x1, URZ ;  /* 0x000000011b177890 */ /* 0x000fe4000fffe0ff */
[----:B------:R-:W-:Y:S02]  /*20d0*/  UIADD3 UR32, UP1, UPT, UR14, 0x80, URZ ;  /* 0x000000800e207890 */ /* 0x000fe4000ff3e0ff */
[----:B------:R-:W-:Y:S02]  /*20e0*/  UISETP.NE.AND UP0, UPT, UR23, 0x1a, UPT ;  /* 0x0000001a1700788c */ /* 0x000fe4000bf05270 */
[----:B------:R-:W-:Y:S02]  /*20f0*/  USHF.L.U32 UR18, UR25, 0x5, URZ ;  /* 0x0000000519127899 */ /* 0x000fe400080006ff */
[----:B------:R-:W-:Y:S02]  /*2100*/  USEL UR9, URZ, 0x1, UP0 ;  /* 0x00000001ff097887 */ /* 0x000fe40008000000 */
[----:B------:R-:W-:-:S02]  /*2110*/  USEL UR23, UR23, URZ, UP0 ;  /* 0x000000ff17177287 */ /* 0x000fc40008000000 */
[----:B------:R-:W-:Y:S02]  /*2120*/  UIADD3 UR30, UP0, UPT, UR14, 0x180, URZ ;  /* 0x000001800e1e7890 */ /* 0x000fe4000ff1e0ff */
[----:B------:R-:W-:Y:S01]  /*2130*/  ULEA UR8, UR23, UR6, 0x3 ;  /* 0x0000000617087291 */ /* 0x000fe2000f8e18ff */
[----:B------:R-:W-:Y:S01]  /*2140*/  LOP3.LUT R15, R15, UR9, RZ, 0x3c, !PT ;  /* 0x000000090f0f7c12 */ /* 0x000fe2000f8e3cff */
[----:B------:R-:W-:Y:S02]  /*2150*/  ULOP3.LUT UR17, UR17, 0xfefffff8, URZ, 0xc0, !UPT ;  /* 0xfefffff811117892 */ /* 0x000fe4000f8ec0ff */
[----:B------:R-:W-:Y:S01]  /*2160*/  UIADD3.X UR33, UPT, UPT, URZ, UR15, URZ, UP1, !UPT ;  /* 0x0000000fff217290 */ /* 0x000fe20008ffe4ff */
[----:B-1----:R-:W-:Y:S01]  /*2170*/  SHF.L.U32 R2, R15, 0x1f, RZ ;  /* 0x0000001f0f027819 */ /* 0x002fe200000006ff */
[----:B------:R-:W-:Y:S01]  /*2180*/  UIADD3.X UR31, UPT, UPT, URZ, UR15, URZ, UP0, !UPT ;  /* 0x0000000fff1f7290 */ /* 0x000fe200087fe4ff */
[----:B------:R-:W-:Y:S02]  /*2190*/  UMOV UR28, 0x0 ;  /* 0x00000000001c7882 */ /* 0x000fe40000000000 */
[----:B------:R4:W1:Y:S01]  /*21a0*/  SYNCS.PHASECHK.TRANS64.TRYWAIT P0, [UR8+0xd0], R2 ;  /* 0x0000d002ff0075a7 */ /* 0x0008620008001108 */
[----:B------:R-:W-:Y:S01]  /*21b0*/  ULEA UR8, UR27, UR6, 0xc ;  /* 0x000000061b087291 */ /* 0x000fe2000f8e60ff */
[----:B------:R-:W-:Y:S01]  /*21c0*/  UMOV UR29, 0x10000000 ;  /* 0x10000000001d7882 */ /* 0x000fe20000000000 */
[----:B------:R-:W-:-:S02]  /*21d0*/  UMOV UR19, UR35 ;  /* 0x0000002300137c82 */ /* 0x000fc40008000000 */
[----:B------:R-:W-:Y:S02]  /*21e0*/  UIADD3 UR16, UPT, UPT, UR8, 0x4400, URZ ;  /* 0x0000440008107890 */ /* 0x000fe4000fffe0ff */
[----:B------:R-:W-:Y:S01]  /*21f0*/  UIADD3 UR8, UPT, UPT, UR8, 0x1e400, URZ ;  /* 0x0001e40008087890 */ /* 0x000fe2000fffe0ff */
[----:B------:R-:W-:Y:S01]  /*2200*/  UMOV UR20, UR36 ;  /* 0x0000002400147c82 */ /* 0x000fe20008000000 */
[----:B------:R-:W-:Y:S01]  /*2210*/  UMOV UR12, UR36 ;  /* 0x00000024000c7c82 */ /* 0x000fe20008000000 */
[----:B------:R-:W-:Y:S01]  /*2220*/  UMOV UR9, UR17 ;  /* 0x0000001100097c82 */ /* 0x000fe20008000000 */
[----:B------:R-:W-:Y:S01]  /*2230*/  UMOV UR10, UR18 ;  /* 0x00000012000a7c82 */ /* 0x000fe20008000000 */
[----:B------:R-:W-:Y:S02]  /*2240*/  UIADD3 UR25, UPT, UPT, UR25, 0x1, URZ ;  /* 0x0000000119197890 */ /* 0x000fe4000fffe0ff */
[----:B------:R4:W-:Y:S01]  /*2250*/  UTMALDG.3D.2CTA [UR16], [UR32], desc[UR28] ;  /* 0x00001c10200075b4 */ /* 0x0009e20008211000 */
[----:B------:R-:W-:Y:S01]  /*2260*/  UMOV UR27, UR23 ;  /* 0x00000017001b7c82 */ /* 0x000fe20008000000 */
[----:B------:R-:W-:Y:S01]  /*2270*/  UISETP.NE.AND UP0, UPT, UR25, UR26, UPT ;  /* 0x0000001a1900728c */ /* 0x000fe2000bf05270 */
[----:B------:R4:W-:Y:S08]  /*2280*/  UTMALDG.3D.2CTA [UR8], [UR30], desc[UR28] ;  /* 0x00001c081e0075b4 */ /* 0x0009f00008211000 */
[----:B----4-:R-:W-:Y:S05]  /*2290*/  BRA.U UP0, `(.L_x_39) ;  /* 0xfffffffd004c7547 */ /* 0x010fea000b83ffff */
.L_x_33:
[----:B-1----:R-:W-:Y:S01]  /*22a0*/  LEA R2, R14, UR6, 0x3 ;  /* 0x000000060e027c11 */ /* 0x002fe2000f8e18ff */
[----:B------:R-:W-:Y:S01]  /*22b0*/  NOP ;  /* 0x0000000000007918 */ /* 0x000fe20000000000 */
[----:B--2---:R-:W-:Y:S02]  /*22c0*/  SHF.L.U32 R3, R12, 0x1f, RZ ;  /* 0x0000001f0c037819 */ /* 0x004fe400000006ff */
[----:B------:R-:W-:Y:S02]  /*22d0*/  LEA R4, R14, UR6, 0x4 ;  /* 0x000000060e047c11 */ /* 0x000fe4000f8e20ff */
[----:B------:R-:W1:Y:S02]  /*22e0*/  SYNCS.PHASECHK.TRANS64.TRYWAIT P0, [R2+URZ+0x1f0], R3 ;  /* 0x0001f003020075a7 */ /* 0x000e6400080011ff */
[----:B-1----:R-:W-:Y:S05]  /*22f0*/  @!P0 BRA `(.L_x_40) ;  /* 0x0000007400248947 */ /* 0x002fea0003800000 */
.L_x_175:
[----:B------:R-:W2:Y:S01]  /*2300*/  LDS.128 R4, [R4+0x280] ;  /* 0x0002800004047984 */ /* 0x000ea20000000c00 */
[----:B------:R-:W-:Y:S01]  /*2310*/  ISETP.GE.AND P0, PT, R26, 0x1, PT ;  /* 0x000000011a00780c */ /* 0x000fe20003f06270 */
[----:B-1----:R-:W-:Y:S01]  /*2320*/  VIADD R2, R2, 0x200 ;  /* 0x0000020002027836 */ /* 0x002fe20000000000 */
[----:B------:R-:W-:Y:S01]  /*2330*/  @!PT LDS RZ, [RZ] ;  /* 0x00000000fffff984 */ /* 0x000fe20000000800 */
[----:B------:R-:W-:Y:S01]  /*2340*/  @!PT LDS RZ, [RZ] ;  /* 0x00000000fffff984 */ /* 0x000fe20000000800 */
[----:B------:R-:W-:Y:S01]  /*2350*/  @!PT LDS RZ, [RZ] ;  /* 0x00000000fffff984 */ /* 0x000fe20000000800 */
[----:B------:R-:W-:Y:S01]  /*2360*/  @!PT LDS RZ, [RZ] ;  /* 0x00000000fffff984 */ /* 0x000fe20000000800 */
[----:B------:R1:W-:Y:S06]  /*2370*/  MEMBAR.ALL.CTA ;  /* 0x0000000000007992 */ /* 0x0003ec0000008000 */
[----:B-1----:R-:W1:Y:S01]  /*2380*/  FENCE.VIEW.ASYNC.S ;  /* 0x00000000000073c6 */ /* 0x002e620000000000 */
[----:B------:R-:W-:-:S04]  /*2390*/  PRMT R2, RZ, 0x654, R2 ;  /* 0x00000654ff027816 */ /* 0x000fc80000000002 */
[----:B-1----:R1:W-:Y:S01]  /*23a0*/  SYNCS.ARRIVE.TRANS64.RED.A1T0 RZ, [R2+URZ], RZ ;  /* 0x000000ff02ff79a7 */ /* 0x0023e200081004ff */
[----:B--2---:R-:W-:-:S13]  /*23b0*/  LOP3.LUT P2, RZ, R6, 0x1, RZ, 0xc0, !PT ;  /* 0x0000000106ff7812 */ /* 0x004fda000784c0ff */
[----:B------:R-:W-:Y:S01]  /*23c0*/  @P2 SHF.R.U32.HI R3, RZ, 0x10, R5 ;  /* 0x00000010ff032819 */ /* 0x000fe20000011605 */
[----:B------:R-:W-:Y:S01]  /*23d0*/  VOTEU.ANY UP0, P2 ;  /* 0x0000000000ff7886 */ /* 0x000fe20001000100 */
[----:B------:R-:W-:Y:S02]  /*23e0*/  @P2 MOV R13, R4 ;  /* 0x00000004000d2202 */ /* 0x000fe40000000f00 */
[----:B------:R-:W-:Y:S02]  /*23f0*/  @P2 R2UR.BROADCAST UR8, R3 ;  /* 0x00000000030822ca */ /* 0x000fe400008e0000 */
[----:B------:R-:W-:-:S11]  /*2400*/  @P2 LOP3.LUT R11, R5, 0xffff, RZ, 0xc0, !PT ;  /* 0x0000ffff050b2812 */ /* 0x000fd600078ec0ff */
[----:B------:R-:W-:Y:S01]  /*2410*/  @UP0 UMOV UR36, UR8 ;  /* 0x0000000800240c82 */ /* 0x000fe20008000000 */
[----:B-1----:R-:W-:Y:S05]  /*2420*/  @!P0 BRA `(.L_x_41) ;  /* 0x0000000000b88947 */ /* 0x002fea0003800000 */
[----:B------:R-:W3:Y:S01]  /*2430*/  LDC.64 R4, c[0x0][0xb18] ;  /* 0x0002c600ff047b82 */ /* 0x000ee20000000a00 */
[----:B------:R-:W-:-:S07]  /*2440*/  ISETP.NE.AND P3, PT, R26, 0x1, PT ;  /* 0x000000011a00780c */ /* 0x000fce0003f65270 */
[----:B------:R-:W1:Y:S08]  /*2450*/  LDC.64 R6, c[0x0][0xb10] ;  /* 0x0002c400ff067b82 */ /* 0x000e700000000a00 */
[----:B------:R-:W2:Y:S08]  /*2460*/  LDC R17, c[0x0][0xb20] ;  /* 0x0002c800ff117b82 */ /* 0x000eb00000000800 */
[----:B------:R-:W4:Y:S01]  /*2470*/  LDC R18, c[0x0][0xb0c] ;  /* 0x0002c300ff127b82 */ /* 0x000f220000000800 */
[----:B---3--:R-:W-:Y:S01]  /*2480*/  IMAD.HI.U32 R22, R0, R5, RZ ;  /* 0x0000000500167227 */ /* 0x008fe200078e00ff */
[----:B------:R-:W-:-:S06]  /*2490*/  ISETP.NE.AND P0, PT, R4, 0x1, PT ;  /* 0x000000010400780c */ /* 0x000fcc0003f05270 */
[----:B------:R-:W3:Y:S01]  /*24a0*/  LDC.64 R2, c[0x0][0xb28] ;  /* 0x0002ca00ff027b82 */ /* 0x000ee20000000a00 */
[----:B-1----:R-:W-:-:S04]  /*24b0*/  IMAD.HI.U32 R20, R9, R6, RZ ;  /* 0x0000000609147227 */ /* 0x002fc800078e00ff */
[----:B------:R-:W-:Y:S01]  /*24c0*/  IMAD.HI.U32 R24, R13, R6, RZ ;  /* 0x000000060d187227 */ /* 0x000fe200078e00ff */
[----:B------:R-:W-:Y:S02]  /*24d0*/  SHF.R.U32.HI R20, RZ, R7, R20 ;  /* 0x00000007ff147219 */ /* 0x000fe40000011614 */
[----:B--2---:R-:W-:Y:S01]  /*24e0*/  SHF.R.U32.HI R19, RZ, R17, R22 ;  /* 0x00000011ff137219 */ /* 0x004fe20000011616 */
[----:B------:R-:W-:Y:S01]  /*24f0*/  IMAD.HI.U32 R22, R11, R5, RZ ;  /* 0x000000050b167227 */ /* 0x000fe200078e00ff */
[----:B------:R-:W-:Y:S02]  /*2500*/  SHF.R.U32.HI R24, RZ, R7, R24 ;  /* 0x00000007ff187219 */ /* 0x000fe40000011618 */
[----:B------:R-:W-:Y:S02]  /*2510*/  SEL R19, R0, R19, !P0 ;  /* 0x0000001300137207 */ /* 0x000fe40004000000 */
[----:B------:R-:W-:Y:S02]  /*2520*/  SHF.R.U32.HI R22, RZ, R17, R22 ;  /* 0x00000011ff167219 */ /* 0x000fe40000011616 */
[----:B----4-:R-:W-:-:S02]  /*2530*/  ISETP.NE.AND P1, PT, R18, 0x1, PT ;  /* 0x000000011200780c */ /* 0x010fc40003f25270 */
[----:B------:R-:W-:Y:S02]  /*2540*/  SEL R5, R11, R22, !P0 ;  /* 0x000000160b057207 */ /* 0x000fe40004000000 */
[----:B------:R-:W-:Y:S02]  /*2550*/  SEL R21, R9, R20, !P1 ;  /* 0x0000001409157207 */ /* 0x000fe40004800000 */
[----:B------:R-:W-:Y:S01]  /*2560*/  SEL R7, R13, R24, !P1 ;  /* 0x000000180d077207 */ /* 0x000fe20004800000 */
[----:B---3--:R-:W-:Y:S01]  /*2570*/  IMAD.HI.U32 R20, R19, R2, RZ ;  /* 0x0000000213147227 */ /* 0x008fe200078e00ff */
[----:B------:R-:W-:-:S03]  /*2580*/  IADD3 R17, PT, PT, -R5, RZ, RZ ;  /* 0x000000ff05117210 */ /* 0x000fc60007ffe1ff */
        /* <DEDUP_REMOVED lines=11> */
[----:B------:R-:W-:-:S04]  /*2640*/  @!P0 IMAD.HI.U32 R20, R7, R2, RZ ;  /* 0x0000000207148227 */ /* 0x000fc800078e00ff */
[----:B------:R-:W-:Y:S01]  /*2650*/  IMAD.MOV R2, RZ, RZ, -R6 ;  /* 0x000000ffff027224 */ /* 0x000fe200078e0a06 */
[----:B------:R-:W-:-:S03]  /*2660*/  @!P0 SHF.R.U32.HI R20, RZ, R3, R20 ;  /* 0x00000003ff148219 */ /* 0x000fc60000011614 */
[----:B------:R-:W-:Y:S01]  /*2670*/  IMAD R2, R26, R2, R5 ;  /* 0x000000021a027224 */ /* 0x000fe200078e0205 */
        /* <DEDUP_REMOVED lines=9> */
.L_x_41:
[----:B------:R-:W1:Y:S02]  /*2710*/  LDCU UR8, c[0x0][0xb30] ;  /* 0x00016600ff0877ac */ /* 0x000e640008000800 */
[----:B-1----:R-:W-:-:S09]  /*2720*/  UISETP.NE.AND UP0, UPT, UR8, 0x1, UPT ;  /* 0x000000010800788c */ /* 0x002fd2000bf05270 */
[----:B------:R-:W-:Y:S05]  /*2730*/  BRA.U UP0, `(.L_x_42) ;  /* 0x0000000100407547 */ /* 0x000fea000b800000 */
[----:B------:R-:W1:Y:S08]  /*2740*/  LDC.64 R4, c[0x0][0xb10] ;  /* 0x0002c400ff047b82 */ /* 0x000e700000000a00 */
[----:B------:R-:W2:Y:S08]  /*2750*/  LDC.64 R2, c[0x0][0xb18] ;  /* 0x0002c600ff027b82 */ /* 0x000eb00000000a00 */
[----:B------:R-:W4:Y:S08]  /*2760*/  LDC R6, c[0x0][0xb20] ;  /* 0x0002c800ff067b82 */ /* 0x000f300000000800 */
[----:B------:R-:W3:Y:S01]  /*2770*/  LDC R18, c[0x0][0xb0c] ;  /* 0x0002c300ff127b82 */ /* 0x000ee20000000800 */
[----:B-1----:R-:W-:-:S05]  /*2780*/  IMAD.HI.U32 R4, R13, R4, RZ ;  /* 0x000000040d047227 */ /* 0x002fca00078e00ff */
[----:B------:R-:W-:Y:S01]  /*2790*/  SHF.R.U32.HI R4, RZ, R5, R4 ;  /* 0x00000005ff047219 */ /* 0x000fe20000011604 */
[----:B--2---:R-:W-:Y:S01]  /*27a0*/  IMAD.HI.U32 R3, R11, R3, RZ ;  /* 0x000000030b037227 */ /* 0x004fe200078e00ff */
[----:B------:R-:W-:-:S04]  /*27b0*/  ISETP.NE.AND P0, PT, R2, 0x1, PT ;  /* 0x000000010200780c */ /* 0x000fc80003f05270 */
[----:B----4-:R-:W-:-:S04]  /*27c0*/  SHF.R.U32.HI R6, RZ, R6, R3 ;  /* 0x00000006ff067219 */ /* 0x010fc80000011603 */
[----:B------:R-:W-:Y:S02]  /*27d0*/  SEL R3, R11, R6, !P0 ;  /* 0x000000060b037207 */ /* 0x000fe40004000000 */
[----:B---3--:R-:W-:-:S04]  /*27e0*/  ISETP.NE.AND P1, PT, R18, 0x1, PT ;  /* 0x000000011200780c */ /* 0x008fc80003f25270 */
[----:B------:R-:W-:-:S05]  /*27f0*/  SEL R4, R13, R4, !P1 ;  /* 0x000000040d047207 */ /* 0x000fca0004800000 */
[----:B------:R-:W-:Y:S02]  /*2800*/  IMAD.IADD R5, R3, 0x1, -R4 ;  /* 0x0000000103057824 */ /* 0x000fe400078e0a04 */
[----:B------:R-:W-:Y:S02]  /*2810*/  IMAD.IADD R3, R4, 0x1, -R3 ;  /* 0x0000000104037824 */ /* 0x000fe400078e0a03 */
[----:B------:R-:W-:Y:S02]  /*2820*/  IMAD R13, R5, R18, R13 ;  /* 0x00000012050d7224 */ /* 0x000fe400078e020d */
[----:B------:R-:W-:-:S07]  /*2830*/  IMAD R11, R3, R2, R11 ;  /* 0x00000002030b7224 */ /* 0x000fce00078e020b */
.L_x_42:
[----:B------:R-:W-:Y:S01]  /*2840*/  VIADD R14, R14, 0x1 ;  /* 0x000000010e0e7836 */ /* 0x000fe20000000000 */
[----:B------:R-:W-:Y:S01]  /*2850*/  PLOP3.LUT P1, PT, PT, PT, PT, 0x80, 0x8 ;  /* 0x000000000008781c */ /* 0x000fe20003f2f070 */
[----:B------:R-:W-:Y:S02]  /*2860*/  IMAD.IADD R21, R13, 0x1, R60 ;  /* 0x000000010d157824 */ /* 0x000fe400078e023c */
[----:B------:R-:W-:Y:S01]  /*2870*/  IMAD.IADD R20, R11, 0x1, R58 ;  /* 0x000000010b147824 */ /* 0x000fe200078e023a */
[----:B------:R-:W-:-:S04]  /*2880*/  ISETP.NE.AND P0, PT, R14, 0x2, PT ;  /* 0x000000020e00780c */ /* 0x000fc80003f05270 */
[----:B------:R-:W-:Y:S02]  /*2890*/  SEL R3, RZ, 0x1, P0 ;  /* 0x00000001ff037807 */ /* 0x000fe40000000000 */
[----:B------:R-:W-:Y:S02]  /*28a0*/  SEL R14, R14, RZ, P0 ;  /* 0x000000ff0e0e7207 */ /* 0x000fe40000000000 */
[----:B------:R-:W-:Y:S01]  /*28b0*/  LOP3.LUT R12, R12, R3, RZ, 0x3c, !PT ;  /* 0x000000030c0c7212 */ /* 0x000fe200078e3cff */
[----:B------:R-:W-:Y:S06]  /*28c0*/  @P2 BRA `(.L_x_43) ;  /* 0xfffffff000642947 */ /* 0x000fec000383ffff */
[----:B------:R-:W-:Y:S01]  /*28d0*/  UIADD3 UR6, UPT, UPT, UR6, 0xd0, URZ ;  /* 0x000000d006067890 */ /* 0x000fe2000fffe0ff */
[----:B------:R-:W-:-:S03]  /*28e0*/  SHF.L.U32 R3, R15, 0x1f, RZ ;  /* 0x0000001f0f037819 */ /* 0x000fc600000006ff */
[----:B------:R-:W-:-:S09]  /*28f0*/  ULEA UR4, UR23, UR6, 0x3 ;  /* 0x0000000617047291 */ /* 0x000fd2000f8e18ff */
[----:B------:R-:W1:Y:S02]  /*2900*/  SYNCS.PHASECHK.TRANS64.TRYWAIT P0, [UR4], R3 ;  /* 0x00000003ff0075a7 */ /* 0x000e640008001104 */
[----:B-1----:R-:W-:Y:S05]  /*2910*/  @!P0 BRA `(.L_x_44) ;  /* 0x0000006c00b08947 */ /* 0x002fea0003800000 */
.L_x_177:
[----:B------:R-:W-:-:S04]  /*2920*/  UIADD3 UR5, UPT, UPT, UR23, 0x1, URZ ;  /* 0x0000000117057890 */ /* 0x000fc8000fffe0ff */
[----:B------:R-:W-:-:S04]  /*2930*/  UISETP.NE.AND UP0, UPT, UR5, 0x1a, UPT ;  /* 0x0000001a0500788c */ /* 0x000fc8000bf05270 */
[----:B------:R-:W-:Y:S02]  /*2940*/  USEL UR7, URZ, 0x1, UP0 ;  /* 0x00000001ff077887 */ /* 0x000fe40008000000 */
[----:B------:R-:W-:-:S04]  /*2950*/  USEL UR5, UR5, URZ, UP0 ;  /* 0x000000ff05057287 */ /* 0x000fc80008000000 */
[----:B------:R-:W-:Y:S01]  /*2960*/  ULEA UR4, UR5, UR6, 0x3 ;  /* 0x0000000605047291 */ /* 0x000fe2000f8e18ff */
[----:B------:R-:W-:-:S04]  /*2970*/  LOP3.LUT R2, R15, UR7, RZ, 0x3c, !PT ;  /* 0x000000070f027c12 */ /* 0x000fc8000f8e3cff */
[----:B-1----:R-:W-:-:S04]  /*2980*/  SHF.L.U32 R3, R2, 0x1f, RZ ;  /* 0x0000001f02037819 */ /* 0x002fc800000006ff */
[----:B------:R-:W1:Y:S02]  /*2990*/  SYNCS.PHASECHK.TRANS64.TRYWAIT P0, [UR4], R3 ;  /* 0x00000003ff0075a7 */ /* 0x000e640008001104 */
[----:B-1----:R-:W-:Y:S05]  /*29a0*/  @!P0 BRA `(.L_x_45) ;  /* 0x0000006c00a48947 */ /* 0x002fea0003800000 */
.L_x_179:
        /* <DEDUP_REMOVED lines=9> */
.L_x_181:
        /* <DEDUP_REMOVED lines=9> */
.L_x_183:
        /* <DEDUP_REMOVED lines=9> */
.L_x_185:
        /* <DEDUP_REMOVED lines=9> */
.L_x_187:
        /* <DEDUP_REMOVED lines=9> */
.L_x_189:
        /* <DEDUP_REMOVED lines=9> */
.L_x_191:
        /* <DEDUP_REMOVED lines=9> */
.L_x_193:
        /* <DEDUP_REMOVED lines=9> */
.L_x_195:
        /* <DEDUP_REMOVED lines=9> */
.L_x_197:
        /* <DEDUP_REMOVED lines=9> */
.L_x_199:
        /* <DEDUP_REMOVED lines=9> */
.L_x_201:
        /* <DEDUP_REMOVED lines=9> */
.L_x_203:
        /* <DEDUP_REMOVED lines=9> */
.L_x_205:
        /* <DEDUP_REMOVED lines=9> */
.L_x_207:
        /* <DEDUP_REMOVED lines=9> */
.L_x_209:
        /* <DEDUP_REMOVED lines=9> */
.L_x_211:
        /* <DEDUP_REMOVED lines=9> */
.L_x_213:
        /* <DEDUP_REMOVED lines=9> */
.L_x_215:
        /* <DEDUP_REMOVED lines=9> */
.L_x_217:
        /* <DEDUP_REMOVED lines=9> */
.L_x_219:
        /* <DEDUP_REMOVED lines=9> */
.L_x_221:
        /* <DEDUP_REMOVED lines=9> */
.L_x_223:
        /* <DEDUP_REMOVED lines=9> */
.L_x_225:
[----:B------:R-:W-:-:S04]  /*36a0*/  UIADD3 UR5, UPT, UPT, UR5, 0x1, URZ ;  /* 0x0000000105057890 */ /* 0x000fc8000fffe0ff */
[----:B------:R-:W-:-:S04]  /*36b0*/  UISETP.NE.AND UP0, UPT, UR5, 0x1a, UPT ;  /* 0x0000001a0500788c */ /* 0x000fc8000bf05270 */
[----:B------:R-:W-:Y:S02]  /*36c0*/  USEL UR4, URZ, 0x1, UP0 ;  /* 0x00000001ff047887 */ /* 0x000fe40008000000 */
[----:B------:R-:W-:-:S04]  /*36d0*/  USEL UR5, UR5, URZ, UP0 ;  /* 0x000000ff05057287 */ /* 0x000fc80008000000 */
[----:B------:R-:W-:Y:S01]  /*36e0*/  ULEA UR5, UR5, UR6, 0x3 ;  /* 0x0000000605057291 */ /* 0x000fe2000f8e18ff */
[----:B-1----:R-:W-:-:S04]  /*36f0*/  LOP3.LUT R3, R2, UR4, RZ, 0x3c, !PT ;  /* 0x0000000402037c12 */ /* 0x002fc8000f8e3cff */
[----:B------:R-:W-:Y:S01]  /*3700*/  SHF.L.U32 R3, R3, 0x1f, RZ ;  /* 0x0000001f03037819 */ /* 0x000fe200000006ff */
[----:B---3--:R-:W-:-:S07]  /*3710*/  IMAD.U32 R0, RZ, RZ, UR5 ;  /* 0x00000005ff007e24 */ /* 0x008fce000f8e00ff */
.L_x_69:
[----:B-1----:R1:W2:Y:S02]  /*3720*/  SYNCS.PHASECHK.TRANS64.TRYWAIT P0, [R0+URZ], R3 ;  /* 0x00000003000075a7 */ /* 0x0022a400080011ff */
[----:B--2---:R-:W-:Y:S05]  /*3730*/  @!P0 NANOSLEEP.SYNCS 0x989680 ;  /* 0x009896800000895d */ /* 0x004fea0003900000 */
[----:B------:R-:W2:Y:S02]  /*3740*/  @!P0 SYNCS.PHASECHK.TRANS64 P0, [R0+URZ], R3 ;  /* 0x00000003000085a7 */ /* 0x000ea400080010ff */
[----:B--2---:R-:W-:Y:S05]  /*3750*/  @P0 EXIT ;  /* 0x000000000000094d */ /* 0x004fea0003800000 */
[----:B------:R-:W-:Y:S05]  /*3760*/  BRA `(.L_x_69) ;  /* 0xfffffffc00ec7947 */ /* 0x000fea000383ffff */
.L_x_23:
[----:B------:R-:W-:-:S04]  /*3770*/  UISETP.NE.AND UP1, UPT, UR37, URZ, UPT ;  /* 0x000000ff2500728c */ /* 0x000fc8000bf25270 */
[----:B------:R-:W-:-:S09]  /*3780*/  UISETP.NE.OR UP1, UPT, UR10, 0x1, UP1 ;  /* 0x000000010a00788c */ /* 0x000fd20008f25670 */
[----:B------:R-:W-:Y:S05]  /*3790*/  BRA.U UP1, `(.L_x_70) ;  /* 0x00000005014c7547 */ /* 0x000fea000b800000 */
[----:B------:R-:W-:Y:S01]  /*37a0*/  HFMA2 R11, -RZ, RZ, 0, 0 ;  /* 0x00000000ff0b7431 */ /* 0x000fe200000001ff */
[----:B------:R-:W-:Y:S01]  /*37b0*/  ISETP.GE.U32.AND P2, PT, R10, 0x2, PT ;  /* 0x000000020a00780c */ /* 0x000fe20003f46070 */
[----:B------:R-:W-:Y:S01]  /*37c0*/  IMAD.MOV.U32 R12, RZ, RZ, 0x1 ;  /* 0x00000001ff0c7424 */ /* 0x000fe200078e00ff */
[----:B------:R-:W-:Y:S01]  /*37d0*/  CS2R R8, SRZ ;  /* 0x0000000000087805 */ /* 0x000fe2000001ff00 */
[----:B------:R-:W-:Y:S01]  /*37e0*/  IMAD.MOV.U32 R3, RZ, RZ, RZ ;  /* 0x000000ffff037224 */ /* 0x000fe200078e00ff */
[----:B------:R-:W-:Y:S01]  /*37f0*/  UMOV UR4, 0x400 ;  /* 0x0000040000047882 */ /* 0x000fe20000000000 */
[----:B------:R-:W-:Y:S01]  /*3800*/  UMOV UR6, URZ ;  /* 0x000000ff00067c82 */ /* 0x000fe20008000000 */
[----:B------:R-:W-:-:S12]  /*3810*/  ULEA UR37, UR37, UR4, 0x18 ;  /* 0x0000000425257291 */ /* 0x000fd8000f8ec0ff */
.L_x_74:
[----:B------:R-:W-:Y:S02]  /*3820*/  LEA R0, R3, UR37, 0x3 ;  /* 0x0000002503007c11 */ /* 0x000fe4000f8e18ff */
[----:B------:R-:W-:-:S03]  /*3830*/  SHF.L.U32 R5, R8, 0x1f, RZ ;  /* 0x0000001f08057819 */ /* 0x000fc600000006ff */
[----:B------:R-:W-:Y:S01]  /*3840*/  VIADD R4, R0, 0x260 ;  /* 0x0000026000047836 */ /* 0x000fe20000000000 */
[----:B------:R-:W1:Y:S02]  /*3850*/  SYNCS.PHASECHK.TRANS64.TRYWAIT P0, [R0+URZ+0x250], R5 ;  /* 0x00025005000075a7 */ /* 0x000e6400080011ff */
[----:B-1----:R-:W-:Y:S05]  /*3860*/  @!P0 BRA `(.L_x_71) ;  /* 0x0000006800348947 */ /* 0x002fea0003800000 */
.L_x_226:
[----:B------:R-:W-:Y:S01]  /*3870*/  ULEA UR5, UR6, UR37, 0x3 ;  /* 0x0000002506057291 */ /* 0x000fe2000f8e18ff */
[----:B------:R-:W-:Y:S01]  /*3880*/  PRMT R4, RZ, 0x654, R4 ;  /* 0x00000654ff047816 */ /* 0x000fe20000000004 */
[----:B-1----:R-:W-:Y:S01]  /*3890*/  @!P2 IMAD.MOV.U32 R5, RZ, RZ, 0x10 ;  /* 0x00000010ff05a424 */ /* 0x002fe200078e00ff */
[----:B------:R-:W-:Y:S01]  /*38a0*/  SHF.L.U32 R7, R12, 0x1f, RZ ;  /* 0x0000001f0c077819 */ /* 0x000fe200000006ff */
[----:B------:R-:W-:Y:S01]  /*38b0*/  UIADD3 UR4, UPT, UPT, UR5, 0x1f0, URZ ;  /* 0x000001f005047890 */ /* 0x000fe2000fffe0ff */
[----:B------:R1:W-:Y:S05]  /*38c0*/  SYNCS.ARRIVE.TRANS64.RED.A1T0 RZ, [R4+URZ], RZ ;  /* 0x000000ff04ff79a7 */ /* 0x0003ea00081004ff */
[----:B------:R-:W-:Y:S01]  /*38d0*/  IMAD.U32 R13, RZ, RZ, UR4 ;  /* 0x00000004ff0d7e24 */ /* 0x000fe2000f8e00ff */
[----:B------:R-:W2:Y:S04]  /*38e0*/  SYNCS.PHASECHK.TRANS64.TRYWAIT P0, [UR5+0x200], R7 ;  /* 0x00020007ff0075a7 */ /* 0x000ea80008001105 */
[----:B------:R-:W-:Y:S01]  /*38f0*/  PRMT R13, R10, 0x654, R13 ;  /* 0x000006540a0d7816 */ /* 0x000fe2000000000d */
[----:B-12---:R-:W-:Y:S06]  /*3900*/  @!P0 BRA `(.L_x_72) ;  /* 0x0000006800208947 */ /* 0x006fec0003800000 */
.L_x_228:
[----:B------:R-:W-:Y:S01]  /*3910*/  ULEA UR4, UR6, UR37, 0x4 ;  /* 0x0000002506047291 */ /* 0x000fe2000f8e20ff */
[----:B------:R-:W-:Y:S01]  /*3920*/  SEL R2, R13, R2, !P2 ;  /* 0x000000020d027207 */ /* 0x000fe20005000000 */
[----:B------:R-:W-:Y:S01]  /*3930*/  UIADD3 UR5, UPT, UPT, UR5, 0x1f0, URZ ;  /* 0x000001f005057890 */ /* 0x000fe2000fffe0ff */
[----:B-1----:R-:W-:Y:S01]  /*3940*/  LEA R0, R11, UR37, 0x3 ;  /* 0x000000250b007c11 */ /* 0x002fe2000f8e18ff */
[----:B------:R-:W-:Y:S01]  /*3950*/  UIADD3 UR4, UPT, UPT, UR4, 0x280, URZ ;  /* 0x0000028004047890 */ /* 0x000fe2000fffe0ff */
[----:B------:R1:W-:Y:S01]  /*3960*/  @!P2 SYNCS.ARRIVE.TRANS64.RED RZ, [R2+URZ], R5 ;  /* 0x0000000502ffa9a7 */ /* 0x0003e200080004ff */
[----:B------:R-:W-:Y:S01]  /*3970*/  UIADD3 UR6, UPT, UPT, UR6, 0x1, URZ ;  /* 0x0000000106067890 */ /* 0x000fe2000fffe0ff */
[----:B------:R-:W-:-:S03]  /*3980*/  VIADD R3, R3, 0x1 ;  /* 0x0000000103037836 */ /* 0x000fc60000000000 */
[----:B------:R-:W-:Y:S02]  /*3990*/  UISETP.NE.AND UP0, UPT, UR6, 0x2, UPT ;  /* 0x000000020600788c */ /* 0x000fe4000bf05270 */
[----:B------:R-:W-:Y:S01]  /*39a0*/  ISETP.NE.AND P0, PT, R3, 0x2, PT ;  /* 0x000000020300780c */ /* 0x000fe20003f05270 */
[----:B------:R-:W-:Y:S06]  /*39b0*/  UGETNEXTWORKID.BROADCAST [UR4], [UR5] ;  /* 0x00000000040073ca */ /* 0x000fec0008000100 */
[----:B------:R-:W-:Y:S02]  /*39c0*/  USEL UR4, URZ, 0x1, UP0 ;  /* 0x00000001ff047887 */ /* 0x000fe40008000000 */
[----:B------:R-:W-:-:S04]  /*39d0*/  USEL UR6, UR6, URZ, UP0 ;  /* 0x000000ff06067287 */ /* 0x000fc80008000000 */
[----:B------:R-:W-:Y:S02]  /*39e0*/  LOP3.LUT R12, R12, UR4, RZ, 0x3c, !PT ;  /* 0x000000040c0c7c12 */ /* 0x000fe4000f8e3cff */
[----:B-1----:R-:W-:-:S04]  /*39f0*/  SHF.L.U32 R5, R9, 0x1f, RZ ;  /* 0x0000001f09057819 */ /* 0x002fc800000006ff */
[----:B------:R-:W1:Y:S02]  /*3a00*/  SYNCS.PHASECHK.TRANS64.TRYWAIT P1, [R0+URZ+0x1f0], R5 ;  /* 0x0001f005000075a7 */ /* 0x000e6400080211ff */
[----:B-1----:R-:W-:Y:S05]  /*3a10*/  @!P1 BRA `(.L_x_73) ;  /* 0x0000006400f49947 */ /* 0x002fea0003800000 */
.L_x_229:
[----:B------:R-:W-:Y:S01]  /*3a20*/  LEA R4, R11, UR37, 0x4 ;  /* 0x000000250b047c11 */ /* 0x000fe2000f8e20ff */
[----:B-1----:R-:W-:Y:S01]  /*3a30*/  VIADD R0, R0, 0x200 ;  /* 0x0000020000007836 */ /* 0x002fe20000000000 */
[----:B------:R-:W-:Y:S01]  /*3a40*/  SEL R3, R3, RZ, P0 ;  /* 0x000000ff03037207 */ /* 0x000fe20000000000 */
[----:B------:R-:W-:-:S03]  /*3a50*/  VIADD R11, R11, 0x1 ;  /* 0x000000010b0b7836 */ /* 0x000fc60000000000 */
[----:B------:R-:W1:Y:S01]  /*3a60*/  LDS.128 R4, [R4+0x280] ;  /* 0x0002800004047984 */ /* 0x000e620000000c00 */
[----:B------:R-:W-:Y:S02]  /*3a70*/  PRMT R0, RZ, 0x654, R0 ;  /* 0x00000654ff007816 */ /* 0x000fe40000000000 */
[C---:B------:R-:W-:Y:S01]  /*3a80*/  ISETP.NE.AND P1, PT, R11.reuse, 0x2, PT ;  /* 0x000000020b00780c */ /* 0x040fe20003f25270 */
[----:B------:R-:W-:Y:S01]  /*3a90*/  @!PT LDS RZ, [RZ] ;  /* 0x00000000fffff984 */ /* 0x000fe20000000800 */
[----:B------:R-:W-:Y:S01]  /*3aa0*/  @!PT LDS RZ, [RZ] ;  /* 0x00000000fffff984 */ /* 0x000fe20000000800 */
[----:B------:R-:W-:Y:S01]  /*3ab0*/  @!PT LDS RZ, [RZ] ;  /* 0x00000000fffff984 */ /* 0x000fe20000000800 */
[----:B------:R-:W-:Y:S01]  /*3ac0*/  @!PT LDS RZ, [RZ] ;  /* 0x00000000fffff984 */ /* 0x000fe20000000800 */
[----:B------:R2:W-:Y:S06]  /*3ad0*/  MEMBAR.ALL.CTA ;  /* 0x0000000000007992 */ /* 0x0005ec0000008000 */
[----:B--2---:R-:W2:Y:S01]  /*3ae0*/  FENCE.VIEW.ASYNC.S ;  /* 0x00000000000073c6 */ /* 0x004ea20000000000 */
[----:B------:R-:W-:Y:S01]  /*3af0*/  SEL R11, R11, RZ, P1 ;  /* 0x000000ff0b0b7207 */ /* 0x000fe20000800000 */
[----:B--2---:R2:W-:Y:S01]  /*3b00*/  SYNCS.ARRIVE.TRANS64.RED.A1T0 RZ, [R0+URZ], RZ ;  /* 0x000000ff00ff79a7 */ /* 0x0045e200081004ff */
[----:B-1----:R-:W-:-:S02]  /*3b10*/  LOP3.LUT P3, RZ, R6, 0x1, RZ, 0xc0, !PT ;  /* 0x0000000106ff7812 */ /* 0x002fc4000786c0ff */
[----:B------:R-:W-:-:S04]  /*3b20*/  SEL R5, RZ, 0x1, P0 ;  /* 0x00000001ff057807 */ /* 0x000fc80000000000 */
[----:B------:R-:W-:Y:S02]  /*3b30*/  LOP3.LUT R8, R8, R5, RZ, 0x3c, !PT ;  /* 0x0000000508087212 */ /* 0x000fe400078e3cff */
[----:B--2---:R-:W-:-:S04]  /*3b40*/  SEL R0, RZ, 0x1, P1 ;  /* 0x00000001ff007807 */ /* 0x004fc80000800000 */
[----:B------:R-:W-:Y:S01]  /*3b50*/  LOP3.LUT R9, R9, R0, RZ, 0x3c, !PT ;  /* 0x0000000009097212 */ /* 0x000fe200078e3cff */
[----:B------:R-:W-:Y:S06]  /*3b60*/  @P3 BRA `(.L_x_74) ;  /* 0xfffffffc002c3947 */ /* 0x000fec000383ffff */
[----:B------:R-:W-:Y:S01]  /*3b70*/  ULEA UR5, UR6, UR37, 0x3 ;  /* 0x0000002506057291 */ /* 0x000fe2000f8e18ff */
[----:B------:R-:W-:-:S08]  /*3b80*/  SHF.L.U32 R3, R12, 0x1f, RZ ;  /* 0x0000001f0c037819 */ /* 0x000fd000000006ff */
[----:B------:R-:W1:Y:S02]  /*3b90*/  SYNCS.PHASECHK.TRANS64 P0, [UR5+0x200], R3 ;  /* 0x00020003ff0075a7 */ /* 0x000e640008001005 */
[----:B-1----:R-:W-:Y:S05]  /*3ba0*/  @P0 BRA `(.L_x_75) ;  /* 0x0000000000080947 */ /* 0x002fea0003800000 */
[----:B------:R-:W1:Y:S02]  /*3bb0*/  SYNCS.PHASECHK.TRANS64.TRYWAIT P0, [UR5+0x200], R3 ;  /* 0x00020003ff0075a7 */ /* 0x000e640008001105 */
[----:B-1----:R-:W-:Y:S05]  /*3bc0*/  @!P0 BRA `(.L_x_76) ;  /* 0x00000064009c8947 */ /* 0x002fea0003800000 */
.L_x_75:
[----:B------:R-:W-:-:S04]  /*3bd0*/  UIADD3 UR4, UPT, UPT, UR6, 0x1, URZ ;  /* 0x0000000106047890 */ /* 0x000fc8000fffe0ff */
[----:B------:R-:W-:-:S04]  /*3be0*/  UISETP.NE.AND UP0, UPT, UR4, 0x2, UPT ;  /* 0x000000020400788c */ /* 0x000fc8000bf05270 */
[----:B------:R-:W-:Y:S02]  /*3bf0*/  USEL UR7, URZ, 0x1, UP0 ;  /* 0x00000001ff077887 */ /* 0x000fe40008000000 */
[----:B------:R-:W-:-:S04]  /*3c00*/  USEL UR4, UR4, URZ, UP0 ;  /* 0x000000ff04047287 */ /* 0x000fc80008000000 */
[----:B------:R-:W-:Y:S01]  /*3c10*/  ULEA UR4, UR4, UR37, 0x3 ;  /* 0x0000002504047291 */ /* 0x000fe2000f8e18ff */
[----:B-1----:R-:W-:-:S04]  /*3c20*/  LOP3.LUT R3, R12, UR7, RZ, 0x3c, !PT ;  /* 0x000000070c037c12 */ /* 0x002fc8000f8e3cff */
[----:B------:R-:W-:-:S04]  /*3c30*/  SHF.L.U32 R0, R3, 0x1f, RZ ;  /* 0x0000001f03007819 */ /* 0x000fc800000006ff */
[----:B------:R-:W1:Y:S02]  /*3c40*/  SYNCS.PHASECHK.TRANS64 P0, [UR4+0x200], R0 ;  /* 0x00020000ff0075a7 */ /* 0x000e640008001004 */
[----:B-1----:R-:W-:Y:S05]  /*3c50*/  @P0 EXIT ;  /* 0x000000000000094d */ /* 0x002fea0003800000 */
[----:B------:R-:W-:Y:S02]  /*3c60*/  SHF.L.U32 R3, R3, 0x1f, RZ ;  /* 0x0000001f03037819 */ /* 0x000fe400000006ff */
[----:B------:R-:W-:-:S07]  /*3c70*/  MOV R0, UR4 ;  /* 0x0000000400007c02 */ /* 0x000fce0008000f00 */
.L_x_77:
[----:B-1----:R1:W2:Y:S02]  /*3c80*/  SYNCS.PHASECHK.TRANS64.TRYWAIT P0, [R0+URZ+0x200], R3 ;  /* 0x00020003000075a7 */ /* 0x0022a400080011ff */
[----:B--2---:R-:W-:Y:S05]  /*3c90*/  @!P0 NANOSLEEP.SYNCS 0x989680 ;  /* 0x009896800000895d */ /* 0x004fea0003900000 */
[----:B------:R-:W2:Y:S02]  /*3ca0*/  @!P0 SYNCS.PHASECHK.TRANS64 P0, [R0+URZ+0x200], R3 ;  /* 0x00020003000085a7 */ /* 0x000ea400080010ff */
[----:B--2---:R-:W-:Y:S05]  /*3cb0*/  @P0 EXIT ;  /* 0x000000000000094d */ /* 0x004fea0003800000 */
[----:B------:R-:W-:Y:S05]  /*3cc0*/  BRA `(.L_x_77) ;  /* 0xfffffffc00ec7947 */ /* 0x000fea000383ffff */
.L_x_70:
[----:B------:R-:W-:Y:S05]  /*3cd0*/  BRA.U UP4, `(.L_x_78) ;  /* 0x0000001104a07547 */ /* 0x000fea000b800000 */
[----:B------:R-:W-:Y:S01]  /*3ce0*/  UMOV UR6, 0x40 ;  /* 0x0000004000067882 */ /* 0x000fe20000000000 */
[----:B------:R-:W-:Y:S01]  /*3cf0*/  NOP ;  /* 0x0000000000007918 */ /* 0x000fe20000000000 */
[----:B------:R-:W-:Y:S01]  /*3d00*/  ULEA UR6, UR37, UR6, 0x18 ;  /* 0x0000000625067291 */ /* 0x000fe2000f8ec0ff */
[----:B------:R-:W-:Y:S02]  /*3d10*/  UMOV UR7, 0x400 ;  /* 0x0000040000077882 */ /* 0x000fe40000000000 */
[----:B------:R-:W-:-:S06]  /*3d20*/  ULEA UR37, UR37, UR7, 0x18 ;  /* 0x0000000725257291 */ /* 0x000fcc000f8ec0ff */
[----:B------:R-:W1:Y:S02]  /*3d30*/  LDS.U8 R2, [UR6+0x1c] ;  /* 0x00001c06ff027984 */ /* 0x000e640008000000 */
[----:B-1----:R-:W-:-:S13]  /*3d40*/  ISETP.NE.AND P0, PT, R2, RZ, PT ;  /* 0x000000ff0200720c */ /* 0x002fda0003f05270 */
[----:B------:R-:W-:Y:S05]  /*3d50*/  @P0 BRA `(.L_x_79) ;  /* 0x0000000400080947 */ /* 0x000fea0003800000 */
[----:B------:R-:W-:Y:S02]  /*3d60*/  UISETP.NE.U32.AND UP0, UPT, UR5, 0x1, UPT ;  /* 0x000000010500788c */ /* 0x000fe4000bf05070 */
[----:B------:R-:W-:-:S07]  /*3d70*/  UIADD3 UR8, UPT, UPT, UR6, 0x8, URZ ;  /* 0x0000000806087890 */ /* 0x000fce000fffe0ff */
[----:B------:R-:W-:Y:S05]  /*3d80*/  BRA.U !UP0, `(.L_x_80) ;  /* 0x00000001089c7547 */ /* 0x000fea000b800000 */
[----:B------:R-:W-:Y:S01]  /*3d90*/  ELECT P0, URZ, PT ;  /* 0x0000000000ff782f */ /* 0x000fe20003800000 */
[----:B------:R-:W-:-:S12]  /*3da0*/  BSSY B0, `(.L_x_80) ;  /* 0x0000025000007945 */ /* 0x000fd80003800000 */
[----:B------:R-:W-:Y:S05]  /*3db0*/  @!P0 BRA `(.L_x_81) ;  /* 0x00000000008c8947 */ /* 0x000fea0003800000 */
[----:B------:R-:W-:-:S05]  /*3dc0*/  UMOV UR7, 0x10 ;  /* 0x0000001000077882 */ /* 0x000fca0000000000 */
[----:B------:R-:W-:Y:S04]  /*3dd0*/  DEPBAR.LE SB1, 0x36 ;  /* 0x00009d800000791a */ /* 0x000fe80000000000 */
[----:B------:R-:W1:Y:S02]  /*3de0*/  UTCATOMSWS.2CTA.FIND_AND_SET.ALIGN UP1, UR7, UR7 ;  /* 0x00000007000775e3 */ /* 0x000e640008220800 */
[----:B-1----:R-:W-:Y:S01]  /*3df0*/  MOV R11, UR7 ;  /* 0x00000007000b7c02 */ /* 0x002fe20008000f00 */
[----:B------:R-:W-:Y:S06]  /*3e00*/  BRA.U UP1, `(.L_x_82) ;  /* 0x0000000101187547 */ /* 0x000fec000b800000 */
.L_x_83:
[----:B------:R-:W-:Y:S05]  /*3e10*/  NANOSLEEP 0x64 ;  /* 0x000000640000795d */ /* 0x000fea0003800000 */
[----:B------:R-:W-:-:S05]  /*3e20*/  UMOV UR7, 0x10 ;  /* 0x0000001000077882 */ /* 0x000fca0000000000 */
[----:B------:R-:W-:Y:S04]  /*3e30*/  DEPBAR.LE SB1, 0x36 ;  /* 0x00009d800000791a */ /* 0x000fe80000000000 */
[----:B------:R-:W1:Y:S02]  /*3e40*/  UTCATOMSWS.2CTA.FIND_AND_SET.ALIGN UP1, UR7, UR7 ;  /* 0x00000007000775e3 */ /* 0x000e640008220800 */
[----:B-1----:R-:W-:Y:S01]  /*3e50*/  MOV R11, UR7 ;  /* 0x00000007000b7c02 */ /* 0x002fe20008000f00 */
[----:B------:R-:W-:Y:S05]  /*3e60*/  BRA.U !UP1, `(.L_x_83) ;  /* 0xfffffffd09e87547 */ /* 0x000fea000b83ffff */
.L_x_82:
[----:B------:R-:W1:Y:S01]  /*3e70*/  LDS R5, [UR6+0x10] ;  /* 0x00001006ff057984 */ /* 0x000e620008000800 */
[----:B------:R-:W-:Y:S01]  /*3e80*/  IMAD.U32 R3, RZ, RZ, UR37 ;  /* 0x00000025ff037e24 */ /* 0x000fe2000f8e00ff */
[----:B------:R-:W-:-:S03]  /*3e90*/  MOV R2, UR4 ;  /* 0x0000000400027c02 */ /* 0x000fc60008000f00 */
[----:B------:R-:W-:Y:S01]  /*3ea0*/  VIADD R3, R3, 0x2a0 ;  /* 0x000002a003037836 */ /* 0x000fe20000000000 */
[----:B-1----:R-:W-:-:S04]  /*3eb0*/  SHF.L.U32 R5, R5, 0x1f, RZ ;  /* 0x0000001f05057819 */ /* 0x002fc800000006ff */
[----:B------:R-:W1:Y:S02]  /*3ec0*/  SYNCS.PHASECHK.TRANS64.TRYWAIT P0, [UR6+0x8], R5 ;  /* 0x00000805ff0075a7 */ /* 0x000e640008001106 */
[----:B-1----:R-:W-:Y:S05]  /*3ed0*/  @P0 BRA `(.L_x_84) ;  /* 0x0000000000080947 */ /* 0x002fea0003800000 */
[----:B------:R-:W1:Y:S02]  /*3ee0*/  SYNCS.PHASECHK.TRANS64.TRYWAIT P0, [UR6+0x8], R5 ;  /* 0x00000805ff0075a7 */ /* 0x000e640008001106 */
[----:B-1----:R-:W-:Y:S05]  /*3ef0*/  @!P0 BRA `(.L_x_85) ;  /* 0x0000006000e88947 */ /* 0x002fea0003800000 */
.L_x_84:
[----:B-1----:R-:W-:Y:S01]  /*3f00*/  HFMA2 R4, -RZ, RZ, 0, 5.9604644775390625e-08 ;  /* 0x00000001ff047431 */ /* 0x002fe200000001ff */
[----:B------:R-:W-:Y:S01]  /*3f10*/  UPRMT UR7, UR4, 0x654, UR8 ;  /* 0x0000065404077896 */ /* 0x000fe20008000008 */
[----:B------:R-:W-:Y:S01]  /*3f20*/  IMAD.MOV.U32 R6, RZ, RZ, 0xffff ;  /* 0x0000ffffff067424 */ /* 0x000fe200078e00ff */
[----:B------:R-:W-:Y:S01]  /*3f30*/  PRMT R2, R2, 0x654, R3 ;  /* 0x0000065402027816 */ /* 0x000fe20000000003 */
[----:B------:R-:W-:Y:S02]  /*3f40*/  IMAD.MOV.U32 R5, RZ, RZ, 0x4 ;  /* 0x00000004ff057424 */ /* 0x000fe400078e00ff */
[----:B------:R-:W-:Y:S01]  /*3f50*/  IMAD.SHL.U32 R9, R11, 0x20, RZ ;  /* 0x000000200b097824 */ /* 0x000fe200078e00ff */
[----:B------:R-:W-:Y:S02]  /*3f60*/  MOV R3, UR7 ;  /* 0x0000000700037c02 */ /* 0x000fe40008000f00 */
[-C--:B------:R-:W-:Y:S01]  /*3f70*/  SHF.L.U32 R7, R6, R11.reuse, RZ ;  /* 0x0000000b06077219 */ /* 0x080fe200000006ff */
[----:B------:R1:W-:Y:S01]  /*3f80*/  SYNCS.ARRIVE.TRANS64.RED RZ, [UR7], R5 ;  /* 0x00000005ffff79a7 */ /* 0x0003e20008000407 */
[----:B------:R-:W-:Y:S01]  /*3f90*/  SHF.L.U32 R6, R4, R11, RZ ;  /* 0x0000000b04067219 */ /* 0x000fe200000006ff */
[----:B------:R1:W-:Y:S04]  /*3fa0*/  STS [UR37+0x2a0], R9 ;  /* 0x0002a009ff007988 */ /* 0x0003e80008000825 */
[----:B------:R1:W-:Y:S04]  /*3fb0*/  STAS [R2.64], R11 ;  /* 0x0000000b02007dbd */ /* 0x0003e8000c0008ff */
[----:B------:R1:W-:Y:S04]  /*3fc0*/  ATOMS.OR RZ, [UR6+0x14], R7 ;  /* 0x00001407ffff798c */ /* 0x0003e8000b000006 */
[----:B------:R1:W-:Y:S04]  /*3fd0*/  ATOMS.OR RZ, [UR6+0x18], R6 ;  /* 0x00001806ffff798c */ /* 0x0003e8000b000006 */
[----:B------:R1:W-:Y:S02]  /*3fe0*/  ATOMS.XOR RZ, [UR6+0x10], R4 ;  /* 0x00001004ffff798c */ /* 0x0003e4000b800006 */
.L_x_81:
[----:B------:R-:W-:Y:S05]  /*3ff0*/  BSYNC B0 ;  /* 0x0000000000007941 */ /* 0x000fea0003800000 */
.L_x_80:
[----:B------:R-:W-:Y:S05]  /*4000*/  BRA.U UP0, `(.L_x_86) ;  /* 0x00000001006c7547 */ /* 0x000fea000b800000 */
[----:B------:R-:W-:-:S03]  /*4010*/  UMOV UR7, 0xffffffff ;  /* 0xffffffff00077882 */ /* 0x000fc60000000000 */
[----:B------:R-:W-:Y:S05]  /*4020*/  BRA.DIV UR7, `(.L_x_87) ;  /* 0x0000006207b47947 */ /* 0x000fea000b800000 */
[----:B------:R-:W-:-:S13]  /*4030*/  ELECT P6, URZ, PT ;  /* 0x0000000000ff782f */ /* 0x000fda00038c0000 */
.L_x_233:
[----:B------:R-:W-:Y:S05]  /*4040*/  @!P6 BRA `(.L_x_86) ;  /* 0x00000000005ce947 */ /* 0x000fea0003800000 */
[----:B-1----:R-:W1:Y:S02]  /*4050*/  LDS R3, [UR6+0x10] ;  /* 0x00001006ff037984 */ /* 0x002e640008000800 */
[----:B-1----:R-:W-:-:S04]  /*4060*/  SHF.L.U32 R3, R3, 0x1f, RZ ;  /* 0x0000001f03037819 */ /* 0x002fc800000006ff */
[----:B------:R-:W1:Y:S02]  /*4070*/  SYNCS.PHASECHK.TRANS64.TRYWAIT P0, [UR6+0x8], R3 ;  /* 0x00000803ff0075a7 */ /* 0x000e640008001106 */
[----:B-1----:R-:W-:Y:S05]  /*4080*/  @P0 BRA `(.L_x_88) ;  /* 0x0000000000080947 */ /* 0x002fea0003800000 */
[----:B------:R-:W1:Y:S02]  /*4090*/  SYNCS.PHASECHK.TRANS64.TRYWAIT P0, [UR6+0x8], R3 ;  /* 0x00000803ff0075a7 */ /* 0x000e640008001106 */
[----:B-1----:R-:W-:Y:S05]  /*40a0*/  @!P0 BRA `(.L_x_89) ;  /* 0x0000006000b48947 */ /* 0x002fea0003800000 */
.L_x_88:
[----:B------:R-:W2:Y:S01]  /*40b0*/  LDS R5, [UR37+0x2a0] ;  /* 0x0002a025ff057984 */ /* 0x000ea20008000800 */
[----:B-1----:R-:W-:Y:S02]  /*40c0*/  HFMA2 R2, -RZ, RZ, 0, 5.9604644775390625e-08 ;  /* 0x00000001ff027431 */ /* 0x002fe400000001ff */
[----:B------:R-:W-:Y:S01]  /*40d0*/  IMAD.MOV.U32 R3, RZ, RZ, 0xffff ;  /* 0x0000ffffff037424 */ /* 0x000fe200078e00ff */
[----:B------:R-:W-:Y:S01]  /*40e0*/  UPRMT UR7, UR4, 0x654, UR8 ;  /* 0x0000065404077896 */ /* 0x000fe20008000008 */
[----:B--2---:R-:W-:-:S03]  /*40f0*/  IMAD.SHL.U32 R4, R5, 0x20, RZ ;  /* 0x0000002005047824 */ /* 0x004fc600078e00ff */
[-C--:B------:R-:W-:Y:S02]  /*4100*/  SHF.L.U32 R3, R3, R5.reuse, RZ ;  /* 0x0000000503037219 */ /* 0x080fe400000006ff */
[----:B------:R-:W-:Y:S01]  /*4110*/  SHF.L.U32 R5, R2, R5, RZ ;  /* 0x0000000502057219 */ /* 0x000fe200000006ff */
[----:B------:R2:W-:Y:S04]  /*4120*/  STS [UR37+0x2a0], R4 ;  /* 0x0002a004ff007988 */ /* 0x0005e80008000825 */
[----:B------:R2:W-:Y:S04]  /*4130*/  ATOMS.OR RZ, [UR6+0x14], R3 ;  /* 0x00001403ffff798c */ /* 0x0005e8000b000006 */
[----:B------:R2:W-:Y:S01]  /*4140*/  ATOMS.OR RZ, [UR6+0x18], R5 ;  /* 0x00001805ffff798c */ /* 0x0005e2000b000006 */
[----:B------:R-:W-:Y:S03]  /*4150*/  SYNCS.ARRIVE.TRANS64.RED.A1T0 RZ, [UR7], RZ ;  /* 0x000000ffffff79a7 */ /* 0x000fe60008100407 */
[----:B------:R2:W-:Y:S01]  /*4160*/  ATOMS.XOR RZ, [UR6+0x10], R2 ;  /* 0x00001002ffff798c */ /* 0x0005e2000b800006 */
[----:B------:R-:W-:Y:S05]  /*4170*/  BRA `(.L_x_86) ;  /* 0x0000000000107947 */ /* 0x000fea0003800000 */
.L_x_79:
[----:B------:R-:W-:-:S05]  /*4180*/  MOV R2, 0xffffffff ;  /* 0xffffffff00027802 */ /* 0x000fca0000000f00 */
[----:B------:R1:W-:Y:S02]  /*4190*/  STS [UR37+0x2a0], R2 ;  /* 0x0002a002ff007988 */ /* 0x0003e40008000825 */
[----:B-1----:R-:W-:Y:S02]  /*41a0*/  MOV R2, 0x41c0 ;  /* 0x000041c000027802 */ /* 0x002fe40000000f00 */
[----:B-----5:R-:W-:Y:S05]  /*41b0*/  CALL.REL.NOINC `($__internal_1_$__cuda_sm10x_tcgen05_guardrail_trap_phase_invalid_during_alloc) ;  /* 0x0000006800887944 */ /* 0x020fea0003c00000 */
.L_x_86:
[----:B------:R-:W-:Y:S05]  /*41c0*/  WARPSYNC.ALL ;  /* 0x0000000000007948 */ /* 0x000fea0003800000 */
[----:B------:R-:W3:Y:S01]  /*41d0*/  S2UR UR8, SR_CgaCtaId ;  /* 0x00000000000879c3 */ /* 0x000ee20000008800 */
[----:B------:R-:W-:Y:S01]  /*41e0*/  UMOV UR6, 0x400 ;  /* 0x0000040000067882 */ /* 0x000fe20000000000 */
[----:B------:R-:W-:-:S06]  /*41f0*/  NOP ;  /* 0x0000000000007918 */ /* 0x000fcc0000000000 */
[----:B------:R-:W-:Y:S06]  /*4200*/  BAR.ARV 0x6, 0xa0 ;  /* 0x0182800000007b1d */ /* 0x000fec0000002000 */
[----:B------:R-:W-:Y:S01]  /*4210*/  LOP3.LUT R0, R0, 0xffff, RZ, 0xc0, !PT ;  /* 0x0000ffff00007812 */ /* 0x000fe200078ec0ff */
[----:B-1----:R-:W-:Y:S01]  /*4220*/  IMAD.MOV.U32 R9, RZ, RZ, 0x1 ;  /* 0x00000001ff097424 */ /* 0x002fe200078e00ff */
[----:B------:R-:W-:Y:S01]  /*4230*/  LOP3.LUT R8, R8, 0xffff, RZ, 0xc0, !PT ;  /* 0x0000ffff08087812 */ /* 0x000fe200078ec0ff */
[----:B------:R-:W-:Y:S01]  /*4240*/  UMOV UR22, URZ ;  /* 0x000000ff00167c82 */ /* 0x000fe20008000000 */
[----:B------:R-:W-:Y:S01]  /*4250*/  R2UR UR12, R0 ;  /* 0x00000000000c72ca */ /* 0x000fe200000e0000 */
[----:B------:R-:W-:Y:S01]  /*4260*/  UMOV UR21, URZ ;  /* 0x000000ff00157c82 */ /* 0x000fe20008000000 */
[----:B------:R-:W-:Y:S01]  /*4270*/  R2UR UR13, R8 ;  /* 0x00000000080d72ca */ /* 0x000fe200000e0000 */
[----:B------:R-:W-:Y:S01]  /*4280*/  IMAD.MOV.U32 R8, RZ, RZ, RZ ;  /* 0x000000ffff087224 */ /* 0x000fe200078e00ff */
[----:B------:R-:W-:Y:S01]  /*4290*/  UMOV UR20, URZ ;  /* 0x000000ff00147c82 */ /* 0x000fe20008000000 */
[----:B------:R-:W-:-:S02]  /*42a0*/  UISETP.NE.AND UP2, UPT, UR5, URZ, UPT ;  /* 0x000000ff0500728c */ /* 0x000fc4000bf45270 */
[----:B---3--:R-:W-:Y:S01]  /*42b0*/  ULEA UR8, UR8, UR6, 0x18 ;  /* 0x0000000608087291 */ /* 0x008fe2000f8ec0ff */
[----:B------:R-:W1:Y:S03]  /*42c0*/  LDCU UR6, c[0x0][0x38c] ;  /* 0x00007180ff0677ac */ /* 0x000e660008000800 */
[----:B------:R-:W-:Y:S02]  /*42d0*/  UIADD3 UR14, UPT, UPT, UR8, 0x4400, URZ ;  /* 0x00004400080e7890 */ /* 0x000fe4000fffe0ff */
[----:B------:R-:W-:-:S03]  /*42e0*/  UIADD3 UR15, UPT, UPT, UR8, 0x1e400, URZ ;  /* 0x0001e400080f7890 */ /* 0x000fc6000fffe0ff */
[----:B--2---:R-:W2:Y:S01]  /*42f0*/  LDS R2, [UR8+0x2a0] ;  /* 0x0002a008ff027984 */ /* 0x004ea20008000800 */
[----:B------:R-:W-:Y:S02]  /*4300*/  USHF.R.U32.HI UR14, URZ, 0x4, UR14 ;  /* 0x00000004ff0e7899 */ /* 0x000fe4000801160e */
[----:B------:R-:W-:Y:S02]  /*4310*/  USHF.R.U32.HI UR15, URZ, 0x4, UR15 ;  /* 0x00000004ff0f7899 */ /* 0x000fe4000801160f */
[----:B------:R-:W-:Y:S02]  /*4320*/  ULOP3.LUT UR14, UR14, 0x3fff, URZ, 0xc0, !UPT ;  /* 0x00003fff0e0e7892 */ /* 0x000fe4000f8ec0ff */
[----:B------:R-:W-:Y:S02]  /*4330*/  ULOP3.LUT UR15, UR15, 0x3fff, URZ, 0xc0, !UPT ;  /* 0x00003fff0f0f7892 */ /* 0x000fe4000f8ec0ff */
[----:B------:R-:W-:Y:S02]  /*4340*/  ULOP3.LUT UR14, UR14, 0x10000, URZ, 0xfc, !UPT ;  /* 0x000100000e0e7892 */ /* 0x000fe4000f8efcff */
[----:B-1----:R-:W-:-:S02]  /*4350*/  UIADD3 UR6, UPT, UPT, UR6, 0x1f, URZ ;  /* 0x0000001f06067890 */ /* 0x002fc4000fffe0ff */
[----:B------:R-:W-:Y:S02]  /*4360*/  ULOP3.LUT UR15, UR15, 0x10000, URZ, 0xfc, !UPT ;  /* 0x000100000f0f7892 */ /* 0x000fe4000f8efcff */
[----:B------:R-:W-:Y:S01]  /*4370*/  USHF.R.S32.HI UR7, URZ, 0x1f, UR6 ;  /* 0x0000001fff077899 */ /* 0x000fe20008011406 */
[----:B------:R-:W-:Y:S01]  /*4380*/  UMOV UR28, 0x0 ;  /* 0x00000000001c7882 */ /* 0x000fe20000000000 */
[----:B------:R-:W-:Y:S02]  /*4390*/  UMOV UR29, 0x8200490 ;  /* 0x08200490001d7882 */ /* 0x000fe40000000000 */
[----:B------:R-:W-:Y:S01]  /*43a0*/  ULEA.HI UR7, UR7, UR6, URZ, 0x5 ;  /* 0x0000000607077291 */ /* 0x000fe2000f8f28ff */
[----:B------:R-:W-:Y:S01]  /*43b0*/  UMOV UR26, 0x0 ;  /* 0x00000000001a7882 */ /* 0x000fe20000000000 */
[----:B------:R-:W-:Y:S02]  /*43c0*/  UMOV UR27, 0x8200490 ;  /* 0x08200490001b7882 */ /* 0x000fe40000000000 */
[----:B------:R-:W-:-:S04]  /*43d0*/  USHF.R.S32.HI UR7, URZ, 0x5, UR7 ;  /* 0x00000005ff077899 */ /* 0x000fc80008011407 */
[----:B------:R-:W-:-:S04]  /*43e0*/  UISETP.LT.AND UP0, UPT, UR7, 0x1, UPT ;  /* 0x000000010700788c */ /* 0x000fc8000bf01270 */
[----:B------:R-:W-:Y:S01]  /*43f0*/  USEL UR23, UR7, 0x1, !UP0 ;  /* 0x0000000107177887 */ /* 0x000fe2000c000000 */
[----:B--2---:R-:W-:Y:S02]  /*4400*/  R2UR UR24, R2 ;  /* 0x00000000021872ca */ /* 0x004fe400000e0000 */
[----:B------:R-:W-:-:S13]  /*4410*/  CS2R R2, SRZ ;  /* 0x0000000000027805 */ /* 0x000fda000001ff00 */
.L_x_97:
[C---:B------:R-:W-:Y:S02]  /*4420*/  LEA R0, R8.reuse, UR8, 0x3 ;  /* 0x0000000808007c11 */ /* 0x040fe4000f8e18ff */
[----:B------:R-:W-:Y:S02]  /*4430*/  SHF.L.U32 R5, R3, 0x1f, RZ ;  /* 0x0000001f03057819 */ /* 0x000fe400000006ff */
[----:B------:R-:W-:Y:S02]  /*4440*/  LEA R4, R8, UR8, 0x4 ;  /* 0x0000000808047c11 */ /* 0x000fe4000f8e20ff */
[----:B------:R-:W1:Y:S02]  /*4450*/  SYNCS.PHASECHK.TRANS64.TRYWAIT P0, [R0+URZ+0x1f0], R5 ;  /* 0x0001f005000075a7 */ /* 0x000e6400080011ff */
[----:B-1-34-:R-:W-:Y:S05]  /*4460*/  @!P0 BRA `(.L_x_90) ;  /* 0x0000005c00dc8947 */ /* 0x01afea0003800000 */
.L_x_234:
[----:B-1----:R-:W1:Y:S01]  /*4470*/  LDS.128 R4, [R4+0x280] ;  /* 0x0002800004047984 */ /* 0x002e620000000c00 */
[----:B------:R-:W-:Y:S02]  /*4480*/  VIADD R0, R0, 0x200 ;  /* 0x0000020000007836 */ /* 0x000fe40000000000 */
[----:B------:R-:W-:Y:S01]  /*4490*/  VIADD R8, R8, 0x1 ;  /* 0x0000000108087836 */ /* 0x000fe20000000000 */
[----:B------:R-:W-:Y:S01]  /*44a0*/  @!PT LDS RZ, [RZ] ;  /* 0x00000000fffff984 */ /* 0x000fe20000000800 */
[----:B------:R-:W-:Y:S01]  /*44b0*/  @!PT LDS RZ, [RZ] ;  /* 0x00000000fffff984 */ /* 0x000fe20000000800 */
[----:B------:R-:W-:Y:S01]  /*44c0*/  @!PT LDS RZ, [RZ] ;  /* 0x00000000fffff984 */ /* 0x000fe20000000800 */
[----:B------:R-:W-:Y:S01]  /*44d0*/  @!PT LDS RZ, [RZ] ;  /* 0x00000000fffff984 */ /* 0x000fe20000000800 */
[----:B------:R2:W-:Y:S06]  /*44e0*/  MEMBAR.ALL.CTA ;  /* 0x0000000000007992 */ /* 0x0005ec0000008000 */
[----:B--2---:R-:W2:Y:S01]  /*44f0*/  FENCE.VIEW.ASYNC.S ;  /* 0x00000000000073c6 */ /* 0x004ea20000000000 */
[----:B------:R-:W-:-:S04]  /*4500*/  PRMT R0, RZ, 0x654, R0 ;  /* 0x00000654ff007816 */ /* 0x000fc80000000000 */
[----:B--2---:R2:W-:Y:S01]  /*4510*/  SYNCS.ARRIVE.TRANS64.RED.A1T0 RZ, [R0+URZ], RZ ;  /* 0x000000ff00ff79a7 */ /* 0x0045e200081004ff */
[----:B-1----:R-:W-:Y:S01]  /*4520*/  LOP3.LUT P1, RZ, R6, 0x1, RZ, 0xc0, !PT ;  /* 0x0000000106ff7812 */ /* 0x002fe2000782c0ff */
[----:B--2---:R-:W-:-:S12]  /*4530*/  BRA.U UP2, `(.L_x_91) ;  /* 0x0000000102e07547 */ /* 0x004fd8000b800000 */
[----:B------:R-:W1:Y:S01]  /*4540*/  LDCU UR6, c[0x0][0x38c] ;  /* 0x00007180ff0677ac */ /* 0x000e620008000800 */
[----:B------:R-:W-:Y:S02]  /*4550*/  PLOP3.LUT P2, PT, PT, PT, PT, 0x80, 0x8 ;  /* 0x000000000008781c */ /* 0x000fe40003f4f070 */
[----:B------:R-:W-:Y:S01]  /*4560*/  SHF.L.U32 R5, R9, 0x1f, RZ ;  /* 0x0000001f09057819 */ /* 0x000fe200000006ff */
[----:B------:R-:W-:Y:S02]  /*4570*/  ULEA UR10, UR22, UR8, 0x3 ;  /* 0x00000008160a7291 */ /* 0x000fe4000f8e18ff */
[----:B------:R-:W-:Y:S02]  /*4580*/  ULEA UR11, UR22, UR24, 0x6 ;  /* 0x00000018160b7291 */ /* 0x000fe4000f8e30ff */
[----:B-1----:R-:W-:-:S06]  /*4590*/  UISETP.GE.AND UP0, UPT, UR6, 0x1, UPT ;  /* 0x000000010600788c */ /* 0x002fcc000bf06270 */
[----:B------:R-:W-:-:S05]  /*45a0*/  PLOP3.LUT P0, PT, PT, PT, UP0, 0x80, 0x8 ;  /* 0x000000000008781c */ /* 0x000fca0003f0f008 */
[----:B------:R-:W-:-:S08]  /*45b0*/  @UP0 ULEA UR6, UR21, UR8, 0x3 ;  /* 0x0000000815060291 */ /* 0x000fd0000f8e18ff */
[----:B------:R-:W-:-:S04]  /*45c0*/  @P0 SHF.L.U32 R0, R2, 0x1f, RZ ;  /* 0x0000001f02000819 */ /* 0x000fc800000006ff */
[----:B------:R1:W2:Y:S01]  /*45d0*/  @P0 SYNCS.PHASECHK.TRANS64.TRYWAIT P2, [UR6], R0 ;  /* 0x00000000ff0005a7 */ /* 0x0002a20008041106 */
[----:B------:R-:W3:Y:S02]  /*45e0*/  SYNCS.PHASECHK.TRANS64.TRYWAIT P0, [UR10+0x230], R5 ;  /* 0x00023005ff0075a7 */ /* 0x000ee4000800110a */
[----:B-123--:R-:W-:Y:S05]  /*45f0*/  @!P0 BRA `(.L_x_92) ;  /* 0x0000005c008c8947 */ /* 0x00efea0003800000 */
.L_x_236:
[----:B------:R-:W-:Y:S01]  /*4600*/  UMOV UR19, UR20 ;  /* 0x0000001400137c82 */ /* 0x000fe20008000000 */
[----:B------:R-:W-:Y:S05]  /*4610*/  BRA.U !UP0, `(.L_x_93) ;  /* 0x0000000108987547 */ /* 0x000fea000b800000 */
[----:B------:R-:W-:Y:S02]  /*4620*/  UIADD3 UR19, UPT, UPT, UR23, UR20, URZ ;  /* 0x0000001417137290 */ /* 0x000fe4000fffe0ff */
[----:B------:R-:W-:Y:S01]  /*4630*/  UPLOP3.LUT UP3, UPT, UPT, UPT, UPT, 0x40, 0x4 ;  /* 0x000000000004789c */ /* 0x000fe20003f6e870 */
[----:B------:R-:W-:Y:S01]  /*4640*/  UMOV UR18, UR7 ;  /* 0x0000000700127c82 */ /* 0x000fe20008000000 */
[----:B------:R-:W-:-:S09]  /*4650*/  UMOV UR17, UR21 ;  /* 0x0000001500117c82 */ /* 0x000fd20008000000 */
.L_x_96:
[----:B--2---:R-:W-:Y:S01]  /*4660*/  ULEA UR9, UR17, UR8, 0x3 ;  /* 0x0000000811097291 */ /* 0x004fe2000f8e18ff */
[----:B---3--:R-:W-:Y:S11]  /*4670*/  @P2 BRA `(.L_x_94) ;  /* 0x00000000000c2947 */ /* 0x008ff60003800000 */
[----:B-1----:R-:W-:Y:S04]  /*4680*/  SHF.L.U32 R5, R2, 0x1f, RZ ;  /* 0x0000001f02057819 */ /* 0x002fe800000006ff */
[----:B------:R-:W1:Y:S02]  /*4690*/  SYNCS.PHASECHK.TRANS64.TRYWAIT P0, [UR9], R5 ;  /* 0x00000005ff0075a7 */ /* 0x000e640008001109 */
[----:B-1----:R-:W-:Y:S05]  /*46a0*/  @!P0 BRA `(.L_x_95) ;  /* 0x0000005c00788947 */ /* 0x002fea0003800000 */
.L_x_94:
[----:B------:R-:W-:Y:S01]  /*46b0*/  UISETP.NE.AND UP0, UPT, UR18, 0x1, UPT ;  /* 0x000000011200788c */ /* 0x000fe2000bf05270 */
[----:B------:R-:W-:Y:S01]  /*46c0*/  PLOP3.LUT P2, PT, PT, PT, PT, 0x80, 0x8 ;  /* 0x000000000008781c */ /* 0x000fe20003f4f070 */
[----:B------:R-:W-:Y:S02]  /*46d0*/  UIADD3 UR21, UPT, UPT, UR17, 0x1, URZ ;  /* 0x0000000111157890 */ /* 0x000fe4000fffe0ff */
[----:B------:R-:W-:Y:S02]  /*46e0*/  ULEA UR30, UR17, UR15, 0x8 ;  /* 0x0000000f111e7291 */ /* 0x000fe4000f8e40ff */
[----:B------:R-:W-:Y:S01]  /*46f0*/  UISETP.NE.AND UP1, UPT, UR21, 0x1a, UPT ;  /* 0x0000001a1500788c */ /* 0x000fe2000bf25270 */
[----:B------:R-:W-:Y:S01]  /*4700*/  PLOP3.LUT P0, PT, PT, PT, UP0, 0x80, 0x8 ;  /* 0x000000000008781c */ /* 0x000fe20003f0f008 */
[----:B------:R-:W-:Y:S02]  /*4710*/  ULEA UR32, UR17, UR14, 0x8 ;  /* 0x0000000e11207291 */ /* 0x000fe4000f8e40ff */
[----:B------:R-:W-:Y:S02]  /*4720*/  USEL UR16, URZ, 0x1, UP1 ;  /* 0x00000001ff107887 */ /* 0x000fe40008800000 */
[----:B------:R-:W-:Y:S02]  /*4730*/  USEL UR21, UR21, URZ, UP1 ;  /* 0x000000ff15157287 */ /* 0x000fe40008800000 */
[----:B------:R-:W-:Y:S02]  /*4740*/  UIADD3 UR36, UPT, UPT, UR30, 0x2, URZ ;  /* 0x000000021e247890 */ /* 0x000fe4000fffe0ff */
[----:B------:R-:W-:Y:S01]  /*4750*/  @UP0 ULEA UR6, UR21, UR8, 0x3 ;  /* 0x0000000815060291 */ /* 0x000fe2000f8e18ff */
[----:B------:R-:W-:Y:S01]  /*4760*/  LOP3.LUT R2, R2, UR16, RZ, 0x3c, !PT ;  /* 0x0000001002027c12 */ /* 0x000fe2000f8e3cff */
[----:B------:R-:W-:Y:S02]  /*4770*/  UIADD3 UR34, UPT, UPT, UR32, 0x2, URZ ;  /* 0x0000000220227890 */ /* 0x000fe4000fffe0ff */
[----:B------:R-:W-:Y:S01]  /*4780*/  UIADD3 UR9, UPT, UPT, UR9, 0xd0, URZ ;  /* 0x000000d009097890 */ /* 0x000fe2000fffe0ff */
[----:B-1----:R-:W-:Y:S01]  /*4790*/  @P0 SHF.L.U32 R0, R2, 0x1f, RZ ;  /* 0x0000001f02000819 */ /* 0x002fe200000006ff */
[----:B------:R-:W-:Y:S01]  /*47a0*/  UMOV UR31, 0x80004020 ;  /* 0x80004020001f7882 */ /* 0x000fe20000000000 */
[----:B------:R-:W-:Y:S01]  /*47b0*/  UMOV UR33, 0x80004020 ;  /* 0x8000402000217882 */ /* 0x000fe20000000000 */
[----:B------:R-:W-:Y:S01]  /*47c0*/  UMOV UR37, 0x80004020 ;  /* 0x8000402000257882 */ /* 0x000fe20000000000 */
[----:B------:R2:W3:Y:S01]  /*47d0*/  @P0 SYNCS.PHASECHK.TRANS64.TRYWAIT P2, [UR6], R0 ;  /* 0x00000000ff0005a7 */ /* 0x0004e20008041106 */
[----:B------:R-:W-:Y:S01]  /*47e0*/  UIADD3 UR20, UPT, UPT, UR20, 0x1, URZ ;  /* 0x0000000114147890 */ /* 0x000fe2000fffe0ff */
[----:B------:R2:W-:Y:S01]  /*47f0*/  UTCHMMA.2CTA gdesc[UR32], gdesc[UR30], tmem[UR11], tmem[UR28], idesc[UR29], UP3 ;  /* 0x00ff1c1e200075ea */ /* 0x0005e20009a0000b */
[----:B------:R-:W-:Y:S02]  /*4800*/  UIADD3 UR18, UPT, UPT, UR18, -0x1, URZ ;  /* 0xffffffff12127890 */ /* 0x000fe4000fffe0ff */
[----:B------:R-:W-:Y:S02]  /*4810*/  UISETP.NE.AND UP0, UPT, UR20, UR19, UPT ;  /* 0x000000131400728c */ /* 0x000fe4000bf05270 */
[----:B------:R-:W-:Y:S01]  /*4820*/  UPLOP3.LUT UP3, UPT, UPT, UPT, UPT, 0x80, 0x8 ;  /* 0x000000000008789c */ /* 0x000fe20003f6f070 */
[----:B------:R-:W-:Y:S01]  /*4830*/  UMOV UR35, 0x80004020 ;  /* 0x8000402000237882 */ /* 0x000fe20000000000 */
[----:B------:R-:W-:Y:S01]  /*4840*/  UMOV UR17, UR21 ;  /* 0x0000001500117c82 */ /* 0x000fe20008000000 */
[----:B------:R2:W-:Y:S01]  /*4850*/  UTCHMMA.2CTA gdesc[UR34], gdesc[UR36], tmem[UR11], tmem[UR26], idesc[UR27], UPT ;  /* 0x00ff1a24220075ea */ /* 0x0005e2000ba0000b */
[----:B------:R2:W-:Y:S03]  /*4860*/  UTCBAR.2CTA.MULTICAST [UR9], URZ, UR13 ;  /* 0x000000ff090073e9 */ /* 0x0005e6000820080d */
[----:B------:R-:W-:Y:S05]  /*4870*/  BRA.U UP0, `(.L_x_96) ;  /* 0xfffffffd00787547 */ /* 0x000fea000b83ffff */
.L_x_93:
[----:B------:R-:W-:Y:S01]  /*4880*/  UIADD3 UR10, UPT, UPT, UR10, 0x210, URZ ;  /* 0x000002100a0a7890 */ /* 0x000fe2000fffe0ff */
[----:B------:R-:W-:-:S08]  /*4890*/  UMOV UR20, UR19 ;  /* 0x0000001300147c82 */ /* 0x000fd00008000000 */
[----:B------:R4:W-:Y:S01]  /*48a0*/  UTCBAR.2CTA.MULTICAST [UR10], URZ, UR12 ;  /* 0x000000ff0a0073e9 */ /* 0x0009e2000820080c */
[----:B------:R-:W-:Y:S02]  /*48b0*/  NOP ;  /* 0x0000000000007918 */ /* 0x000fe40000000000 */
.L_x_91:
[----:B------:R-:W-:Y:S01]  /*48c0*/  UIADD3 UR22, UPT, UPT, UR22, 0x1, URZ ;  /* 0x0000000116167890 */ /* 0x000fe2000fffe0ff */
[----:B------:R-:W-:-:S03]  /*48d0*/  ISETP.NE.AND P0, PT, R8, 0x2, PT ;  /* 0x000000020800780c */ /* 0x000fc60003f05270 */
[----:B------:R-:W-:Y:S01]  /*48e0*/  UISETP.NE.AND UP0, UPT, UR22, 0x4, UPT ;  /* 0x000000041600788c */ /* 0x000fe2000bf05270 */
[----:B-12---:R-:W-:Y:S02]  /*48f0*/  SEL R0, RZ, 0x1, P0 ;  /* 0x00000001ff007807 */ /* 0x006fe40000000000 */
[----:B------:R-:W-:Y:S01]  /*4900*/  SEL R8, R8, RZ, P0 ;  /* 0x000000ff08087207 */ /* 0x000fe20000000000 */
[----:B------:R-:W-:Y:S01]  /*4910*/  USEL UR6, URZ, 0x1, UP0 ;  /* 0x00000001ff067887 */ /* 0x000fe20008000000 */
[----:B------:R-:W-:Y:S01]  /*4920*/  LOP3.LUT R3, R3, R0, RZ, 0x3c, !PT ;  /* 0x0000000003037212 */ /* 0x000fe200078e3cff */
[----:B------:R-:W-:-:S04]  /*4930*/  USEL UR22, UR22, URZ, UP0 ;  /* 0x000000ff16167287 */ /* 0x000fc80008000000 */
[----:B------:R-:W-:Y:S01]  /*4940*/  LOP3.LUT R9, R9, UR6, RZ, 0x3c, !PT ;  /* 0x0000000609097c12 */ /* 0x000fe2000f8e3cff */
[----:B------:R-:W-:Y:S07]  /*4950*/  @P1 BRA `(.L_x_97) ;  /* 0xfffffff800b01947 */ /* 0x000fee000383ffff */
[----:B------:R-:W1:Y:S01]  /*4960*/  S2UR UR6, SR_CgaCtaId ;  /* 0x00000000000679c3 */ /* 0x000e620000008800 */
[----:B------:R-:W-:Y:S01]  /*4970*/  ELECT P0, URZ, PT ;  /* 0x0000000000ff782f */ /* 0x000fe20003800000 */
[----:B------:R-:W-:Y:S01]  /*4980*/  HFMA2 R0, -RZ, RZ, 0, 5.9604644775390625e-08 ;  /* 0x00000001ff007431 */ /* 0x000fe200000001ff */
[----:B------:R-:W-:-:S05]  /*4990*/  UMOV UR7, 0x40 ;  /* 0x0000004000077882 */ /* 0x000fca0000000000 */
[----:B------:R-:W-:Y:S01]  /*49a0*/  UVIRTCOUNT.DEALLOC.SMPOOL 0x80 ;  /* 0x000000800000784c */ /* 0x000fe20000000000 */
[----:B------:R-:W-:Y:S02]  /*49b0*/  UISETP.NE.AND UP0, UPT, UR5, URZ, UPT ;  /* 0x000000ff0500728c */ /* 0x000fe4000bf05270 */
[----:B-1----:R-:W-:-:S09]  /*49c0*/  ULEA UR6, UR6, UR7, 0x18 ;  /* 0x0000000706067291 */ /* 0x002fd2000f8ec0ff */
[----:B------:R1:W-:Y:S01]  /*49d0*/  @P0 STS.U8 [UR6+0x1c], R0 ;  /* 0x00001c00ff000988 */ /* 0x0003e20008000006 */
[----:B------:R-:W-:Y:S05]  /*49e0*/  BRA.U UP0, `(.L_x_98) ;  /* 0x0000000100a07547 */ /* 0x000fea000b800000 */
[----:B------:R-:W-:Y:S01]  /*49f0*/  UIADD3 UR5, UPT, UPT, UR8, 0x230, URZ ;  /* 0x0000023008057890 */ /* 0x000fe2000fffe0ff */
[----:B------:R-:W-:-:S03]  /*4a00*/  SHF.L.U32 R3, R9, 0x1f, RZ ;  /* 0x0000001f09037819 */ /* 0x000fc600000006ff */
[----:B------:R-:W-:-:S09]  /*4a10*/  ULEA UR7, UR22, UR5, 0x3 ;  /* 0x0000000516077291 */ /* 0x000fd2000f8e18ff */
[----:B------:R-:W2:Y:S02]  /*4a20*/  SYNCS.PHASECHK.TRANS64.TRYWAIT P0, [UR7], R3 ;  /* 0x00000003ff0075a7 */ /* 0x000ea40008001107 */
[----:B--2---:R-:W-:Y:S05]  /*4a30*/  @!P0 BRA `(.L_x_99) ;  /* 0x0000005800ac8947 */ /* 0x004fea0003800000 */
.L_x_239:
[----:B------:R-:W-:-:S04]  /*4a40*/  UIADD3 UR9, UPT, UPT, UR22, 0x1, URZ ;  /* 0x0000000116097890 */ /* 0x000fc8000fffe0ff */
[----:B------:R-:W-:-:S04]  /*4a50*/  UISETP.NE.AND UP1, UPT, UR9, 0x4, UPT ;  /* 0x000000040900788c */ /* 0x000fc8000bf25270 */
[----:B----4-:R-:W-:Y:S02]  /*4a60*/  USEL UR10, URZ, 0x1, UP1 ;  /* 0x00000001ff0a7887 */ /* 0x010fe40008800000 */
[----:B------:R-:W-:-:S04]  /*4a70*/  USEL UR9, UR9, URZ, UP1 ;  /* 0x000000ff09097287 */ /* 0x000fc80008800000 */
[----:B------:R-:W-:Y:S01]  /*4a80*/  ULEA UR7, UR9, UR5, 0x3 ;  /* 0x0000000509077291 */ /* 0x000fe2000f8e18ff */
[----:B------:R-:W-:-:S04]  /*4a90*/  LOP3.LUT R2, R9, UR10, RZ, 0x3c, !PT ;  /* 0x0000000a09027c12 */ /* 0x000fc8000f8e3cff */
[----:B-1----:R-:W-:-:S04]  /*4aa0*/  SHF.L.U32 R3, R2, 0x1f, RZ ;  /* 0x0000001f02037819 */ /* 0x002fc800000006ff */
[----:B------:R-:W1:Y:S02]  /*4ab0*/  SYNCS.PHASECHK.TRANS64.TRYWAIT P0, [UR7], R3 ;  /* 0x00000003ff0075a7 */ /* 0x000e640008001107 */
[----:B-1----:R-:W-:Y:S05]  /*4ac0*/  @!P0 BRA `(.L_x_100) ;  /* 0x0000005800a08947 */ /* 0x002fea0003800000 */
.L_x_241:
        /* <DEDUP_REMOVED lines=9> */
.L_x_243:
[----:B------:R-:W-:-:S04]  /*4b60*/  UIADD3 UR9, UPT, UPT, UR9, 0x1, URZ ;  /* 0x0000000109097890 */ /* 0x000fc8000fffe0ff */
[----:B------:R-:W-:-:S04]  /*4b70*/  UISETP.NE.AND UP1, UPT, UR9, 0x4, UPT ;  /* 0x000000040900788c */ /* 0x000fc8000bf25270 */
[----:B------:R-:W-:Y:S02]  /*4b80*/  USEL UR7, URZ, 0x1, UP1 ;  /* 0x00000001ff077887 */ /* 0x000fe40008800000 */
[----:B------:R-:W-:-:S04]  /*4b90*/  USEL UR9, UR9, URZ, UP1 ;  /* 0x000000ff09097287 */ /* 0x000fc80008800000 */
[----:B------:R-:W-:Y:S01]  /*4ba0*/  ULEA UR9, UR9, UR5, 0x3 ;  /* 0x0000000509097291 */ /* 0x000fe2000f8e18ff */
[----:B-1----:R-:W-:-:S04]  /*4bb0*/  LOP3.LUT R3, R2, UR7, RZ, 0x3c, !PT ;  /* 0x0000000702037c12 */ /* 0x002fc8000f8e3cff */
[----:B------:R-:W-:Y:S01]  /*4bc0*/  SHF.L.U32 R3, R3, 0x1f, RZ ;  /* 0x0000001f03037819 */ /* 0x000fe200000006ff */
[----:B------:R-:W-:-:S04]  /*4bd0*/  IMAD.U32 R0, RZ, RZ, UR9 ;  /* 0x00000009ff007e24 */ /* 0x000fc8000f8e00ff */
[----:B------:R1:W2:Y:S03]  /*4be0*/  SYNCS.PHASECHK.TRANS64.TRYWAIT P0, [R0+URZ], R3 ;  /* 0x00000003000075a7 */ /* 0x0002a600080011ff */
[----:B--2---:R-:W-:Y:S05]  /*4bf0*/  @!P0 NANOSLEEP.SYNCS 0x989680 ;  /* 0x009896800000895d */ /* 0x004fea0003900000 */
[----:B------:R-:W2:Y:S02]  /*4c00*/  @!P0 SYNCS.PHASECHK.TRANS64 P0, [R0+URZ], R3 ;  /* 0x00000003000085a7 */ /* 0x000ea400080010ff */
[----:B--2---:R-:W-:Y:S05]  /*4c10*/  @P0 BRA `(.L_x_102) ;  /* 0x0000000000200947 */ /* 0x004fea0003800000 */
.L_x_103:
[----:B--2---:R2:W4:Y:S02]  /*4c20*/  SYNCS.PHASECHK.TRANS64.TRYWAIT P0, [R0+URZ], R3 ;  /* 0x00000003000075a7 */ /* 0x00452400080011ff */
[----:B----4-:R-:W-:Y:S05]  /*4c30*/  @!P0 NANOSLEEP.SYNCS 0x989680 ;  /* 0x009896800000895d */ /* 0x010fea0003900000 */
[----:B------:R-:W4:Y:S02]  /*4c40*/  @!P0 SYNCS.PHASECHK.TRANS64 P0, [R0+URZ], R3 ;  /* 0x00000003000085a7 */ /* 0x000f2400080010ff */
[----:B----4-:R-:W-:Y:S05]  /*4c50*/  @!P0 BRA `(.L_x_103) ;  /* 0xfffffffc00f08947 */ /* 0x010fea000383ffff */
[----:B------:R-:W-:Y:S05]  /*4c60*/  BRA `(.L_x_102) ;  /* 0x00000000000c7947 */ /* 0x000fea0003800000 */
.L_x_98:
[----:B------:R-:W-:-:S04]  /*4c70*/  UIADD3 UR5, UPT, UPT, UR8, 0x270, URZ ;  /* 0x0000027008057890 */ /* 0x000fc8000fffe0ff */
[----:B------:R-:W-:-:S09]  /*4c80*/  UPRMT UR5, UR4, 0x654, UR5 ;  /* 0x0000065404057896 */ /* 0x000fd20008000005 */
[----:B------:R-:W-:Y:S03]  /*4c90*/  SYNCS.ARRIVE.TRANS64.RED.A1T0 RZ, [UR5], RZ ;  /* 0x000000ffffff79a7 */ /* 0x000fe60008100405 */
.L_x_102:
[----:B-12---:R-:W-:Y:S01]  /*4ca0*/  SHF.L.U32 R3, RZ, 0x1f, RZ ;  /* 0x0000001fff037819 */ /* 0x006fe200000006ff */
[----:B------:R-:W-:Y:S01]  /*4cb0*/  UIADD3 UR5, UPT, UPT, UR8, 0x270, URZ ;  /* 0x0000027008057890 */ /* 0x000fe2000fffe0ff */
[----:B------:R-:W-:Y:S02]  /*4cc0*/  PLOP3.LUT P0, PT, PT, PT, UP0, 0x80, 0x8 ;  /* 0x000000000008781c */ /* 0x000fe40003f0f008 */
[----:B------:R-:W1:Y:S02]  /*4cd0*/  SYNCS.PHASECHK.TRANS64.TRYWAIT P1, [UR8+0x270], R3 ;  /* 0x00027003ff0075a7 */ /* 0x000e640008021108 */
[----:B-1----:R-:W-:Y:S09]  /*4ce0*/  @!P1 BRA `(.L_x_104) ;  /* 0x0000005800489947 */ /* 0x002ff20003800000 */
.L_x_245:
[----:B------:R-:W-:Y:S01]  /*4cf0*/  @!UP0 UPRMT UR5, UR4, 0x654, UR5 ;  /* 0x0000065404058896 */ /* 0x000fe20008000005 */
[----:B------:R-:W-:Y:S02]  /*4d00*/  UMOV UR8, 0xffff ;  /* 0x0000ffff00087882 */ /* 0x000fe40000000000 */
[----:B------:R-:W-:-:S06]  /*4d10*/  UMOV UR4, 0x1 ;  /* 0x0000000100047882 */ /* 0x000fcc0000000000 */
[----:B------:R-:W-:Y:S01]  /*4d20*/  @!P0 SYNCS.ARRIVE.TRANS64.RED.A1T0 RZ, [UR5], RZ ;  /* 0x000000ffffff89a7 */ /* 0x000fe20008100405 */
[----:B------:R-:W-:Y:S01]  /*4d30*/  NOP ;  /* 0x0000000000007918 */ /* 0x000fe20000000000 */
[----:B-1----:R-:W1:Y:S01]  /*4d40*/  LDS R0, [UR6+0x14] ;  /* 0x00001406ff007984 */ /* 0x002e620008000800 */
[----:B------:R-:W-:-:S04]  /*4d50*/  ULOP3.LUT UR5, UR24, 0xffff, URZ, 0xc0, !UPT ;  /* 0x0000ffff18057892 */ /* 0x000fc8000f8ec0ff */
[----:B------:R-:W-:-:S04]  /*4d60*/  USHF.R.U32.HI UR5, URZ, 0x5, UR5 ;  /* 0x00000005ff057899 */ /* 0x000fc80008011605 */
[----:B------:R-:W-:Y:S02]  /*4d70*/  USHF.L.U32 UR8, UR8, UR5, URZ ;  /* 0x0000000508087299 */ /* 0x000fe400080006ff */
[----:B------:R-:W-:-:S04]  /*4d80*/  USHF.L.U32 UR4, UR4, UR5, URZ ;  /* 0x0000000504047299 */ /* 0x000fc800080006ff */
[----:B-1----:R-:W-:-:S04]  /*4d90*/  LOP3.LUT R0, R0, UR8, RZ, 0xc0, !PT ;  /* 0x0000000800007c12 */ /* 0x002fc8000f8ec0ff */
[----:B------:R-:W-:-:S13]  /*4da0*/  ISETP.NE.AND P0, PT, R0, UR8, PT ;  /* 0x0000000800007c0c */ /* 0x000fda000bf05270 */
[----:B------:R-:W-:Y:S05]  /*4db0*/  @P0 BRA `(.L_x_105) ;  /* 0x0000000000580947 */ /* 0x000fea0003800000 */
[----:B------:R-:W1:Y:S02]  /*4dc0*/  LDS R0, [UR6+0x18] ;  /* 0x00001806ff007984 */ /* 0x000e640008000800 */
[----:B-1----:R-:W-:-:S04]  /*4dd0*/  LOP3.LUT R0, R0, UR4, RZ, 0xc0, !PT ;  /* 0x0000000400007c12 */ /* 0x002fc8000f8ec0ff */
[----:B------:R-:W-:-:S13]  /*4de0*/  ISETP.NE.AND P0, PT, R0, UR4, PT ;  /* 0x0000000400007c0c */ /* 0x000fda000bf05270 */
[----:B------:R-:W-:Y:S05]  /*4df0*/  @P0 BRA `(.L_x_106) ;  /* 0x00000000003c0947 */ /* 0x000fea0003800000 */
[----:B------:R-:W1:Y:S01]  /*4e00*/  S2R R2, SR_LANEID ;  /* 0x0000000000027919 */ /* 0x000e620000000000 */
[----:B------:R-:W-:Y:S01]  /*4e10*/  ULOP3.LUT UR8, URZ, UR8, URZ, 0x33, !UPT ;  /* 0x00000008ff087292 */ /* 0x000fe2000f8e33ff */
[----:B------:R-:W-:Y:S01]  /*4e20*/  LOP3.LUT R4, RZ, UR4, RZ, 0x33, !PT ;  /* 0x00000004ff047c12 */ /* 0x000fe2000f8e33ff */
[----:B------:R-:W-:Y:S02]  /*4e30*/  VOTEU.ANY UR7, UPT, PT ;  /* 0x0000000000077886 */ /* 0x000fe400038e0100 */
[----:B------:R-:W-:Y:S01]  /*4e40*/  UFLO.U32 UR7, UR7 ;  /* 0x00000007000772bd */ /* 0x000fe200080e0000 */
[----:B------:R-:W2:Y:S01]  /*4e50*/  REDUX UR4, R4 ;  /* 0x00000000040473c4 */ /* 0x000ea20000000000 */
[----:B------:R-:W-:-:S06]  /*4e60*/  IMAD.U32 R0, RZ, RZ, UR8 ;  /* 0x00000008ff007e24 */ /* 0x000fcc000f8e00ff */
[----:B------:R1:W-:Y:S01]  /*4e70*/  UTCATOMSWS.AND URZ, UR8 ;  /* 0x0000000800ff79e3 */ /* 0x0003e20008000000 */
[----:B------:R-:W3:Y:S01]  /*4e80*/  REDUX UR5, R0 ;  /* 0x00000000000573c4 */ /* 0x000ee20000000000 */
[----:B-1----:R-:W-:Y:S01]  /*4e90*/  ISETP.EQ.U32.AND P0, PT, R2, UR7, PT ;  /* 0x0000000702007c0c */ /* 0x002fe2000bf02070 */
[----:B--2---:R-:W-:Y:S01]  /*4ea0*/  IMAD.U32 R2, RZ, RZ, UR4 ;  /* 0x00000004ff027e24 */ /* 0x004fe2000f8e00ff */
[----:B---3--:R-:W-:-:S11]  /*4eb0*/  MOV R3, UR5 ;  /* 0x0000000500037c02 */ /* 0x008fd60008000f00 */
[----:B------:R1:W-:Y:S04]  /*4ec0*/  @P0 ATOMS.AND RZ, [UR6+0x14], R3 ;  /* 0x00001403ffff098c */ /* 0x0003e8000a800006 */
[----:B------:R1:W-:Y:S01]  /*4ed0*/  @P0 ATOMS.AND RZ, [UR6+0x18], R2 ;  /* 0x00001802ffff098c */ /* 0x0003e2000a800006 */
[----:B------:R-:W-:Y:S05]  /*4ee0*/  BRA `(.L_x_107) ;  /* 0x0000000000147947 */ /* 0x000fea0003800000 */
.L_x_106:
[----:B------:R-:W-:Y:S02]  /*4ef0*/  MOV R2, 0x4f10 ;  /* 0x00004f1000027802 */ /* 0x000fe40000000f00 */
[----:B---345:R-:W-:Y:S05]  /*4f00*/  CALL.REL.NOINC `($__internal_0_$__cuda_sm10x_tcgen05_guardrail_trap_col_being_dealloced_not_returned_by_alloc) ;  /* 0x0000005c00287944 */ /* 0x038fea0003c00000 */
[----:B------:R-:W-:Y:S05]  /*4f10*/  BRA `(.L_x_107) ;  /* 0x0000000000087947 */ /* 0x000fea0003800000 */
.L_x_105:
[----:B------:R-:W-:Y:S02]  /*4f20*/  MOV R2, 0x4f40 ;  /* 0x00004f4000027802 */ /* 0x000fe40000000f00 */
[----:B---345:R-:W-:Y:S05]  /*4f30*/  CALL.REL.NOINC `($__internal_2_$__cuda_sm10x_tcgen05_guardrail_trap_unallocated_columns_being_dealloced) ;  /* 0x0000005c00347944 */ /* 0x038fea0003c00000 */
.L_x_107:
[----:B------:R-:W-:Y:S01]  /*4f40*/  NOP ;  /* 0x0000000000007918 */ /* 0x000fe20000000000 */
[----:B----4-:R-:W-:Y:S05]  /*4f50*/  EXIT ;  /* 0x000000000000794d */ /* 0x010fea0003800000 */
.L_x_78:
[----:B------:R-:W-:-:S09]  /*4f60*/  UISETP.NE.OR UP5, UPT, UR10, 0x3, !UP5 ;  /* 0x000000030a00788c */ /* 0x000fd2000efa5670 */
[----:B------:R-:W-:Y:S05]  /*4f70*/  BRA.U UP5, `(.L_x_108) ;  /* 0x0000001105787547 */ /* 0x000fea000b800000 */
[----:B------:R-:W1:Y:S01]  /*4f80*/  LDC R0, c[0x0][0xb30] ;  /* 0x0002cc00ff007b82 */ /* 0x000e620000000800 */
[----:B------:R-:W2:Y:S01]  /*4f90*/  LDCU.64 UR8, c[0x0][0x888] ;  /* 0x00011100ff0877ac */ /* 0x000ea20008000a00 */
[----:B------:R-:W-:Y:S02]  /*4fa0*/  HFMA2 R25, -RZ, RZ, 0, 0 ;  /* 0x00000000ff197431 */ /* 0x000fe400000001ff */
[----:B-----5:R-:W-:Y:S01]  /*4fb0*/  IMAD.MOV.U32 R32, RZ, RZ, 0x1 ;  /* 0x00000001ff207424 */ /* 0x020fe200078e00ff */
[----:B------:R-:W-:Y:S01]  /*4fc0*/  MOV R23, 0x1000 ;  /* 0x0000100000177802 */ /* 0x000fe20000000f00 */
[----:B------:R-:W3:Y:S01]  /*4fd0*/  LDCU.64 UR4, c[0x0][0x890] ;  /* 0x00011200ff0477ac */ /* 0x000ee20008000a00 */
[----:B------:R-:W-:Y:S01]  /*4fe0*/  IMAD.MOV.U32 R27, RZ, RZ, RZ ;  /* 0x000000ffff1b7224 */ /* 0x000fe200078e00ff */
[----:B------:R-:W4:Y:S01]  /*4ff0*/  LDC R19, c[0x0][0x370] ;  /* 0x0000dc00ff137b82 */ /* 0x000f220000000800 */
[----:B------:R-:W-:Y:S01]  /*5000*/  UMOV UR7, 0x400 ;  /* 0x0000040000077882 */ /* 0x000fe20000000000 */
[----:B------:R-:W-:-:S02]  /*5010*/  UPLOP3.LUT UP1, UPT, UPT, UPT, UPT, 0x40, 0x4 ;  /* 0x000000000004789c */ /* 0x000fc40003f2e870 */
[----:B------:R-:W-:-:S04]  /*5020*/  ULEA UR7, UR37, UR7, 0x18 ;  /* 0x0000000725077291 */ /* 0x000fc8000f8ec0ff */
[----:B------:R-:W4:Y:S01]  /*5030*/  LDC R2, c[0x0][0xb0c] ;  /* 0x0002c300ff027b82 */ /* 0x000f220000000800 */
[----:B------:R-:W-:Y:S02]  /*5040*/  UIADD3 UR13, UPT, UPT, UR7, 0x1b8, URZ ;  /* 0x000001b8070d7890 */ /* 0x000fe4000fffe0ff */
[----:B--2---:R-:W-:Y:S02]  /*5050*/  UISETP.NE.U32.AND UP3, UPT, UR8, URZ, UPT ;  /* 0x000000ff0800728c */ /* 0x004fe4000bf65070 */
[----:B------:R-:W-:Y:S02]  /*5060*/  UIADD3 UR41, UPT, UPT, UR7, 0x1a0, URZ ;  /* 0x000001a007297890 */ /* 0x000fe4000fffe0ff */
[----:B---3--:R-:W-:Y:S01]  /*5070*/  UISETP.NE.U32.AND UP4, UPT, UR4, URZ, UPT ;  /* 0x000000ff0400728c */ /* 0x008fe2000bf85070 */
[----:B------:R-:W2:Y:S01]  /*5080*/  LDC R18, c[0x0][0xb20] ;  /* 0x0002c800ff127b82 */ /* 0x000ea20000000800 */
[----:B-1----:R-:W-:Y:S01]  /*5090*/  ISETP.NE.AND P1, PT, R0, 0x1, PT ;  /* 0x000000010000780c */ /* 0x002fe20003f25270 */
[----:B------:R-:W-:-:S02]  /*50a0*/  UISETP.NE.AND.EX UP3, UPT, UR9, URZ, UPT, UP3 ;  /* 0x000000ff0900728c */ /* 0x000fc4000bf65330 */
[----:B------:R-:W-:Y:S02]  /*50b0*/  UIADD3 UR33, UPT, UPT, UR7, 0x1a8, URZ ;  /* 0x000001a807217890 */ /* 0x000fe4000fffe0ff */
[----:B------:R-:W-:Y:S02]  /*50c0*/  UIADD3 UR25, UPT, UPT, UR7, 0x1b0, URZ ;  /* 0x000001b007197890 */ /* 0x000fe4000fffe0ff */
[----:B------:R-:W1:Y:S01]  /*50d0*/  LDC.64 R36, c[0x0][0x348] ;  /* 0x0000d200ff247b82 */ /* 0x000e620000000a00 */
[----:B------:R-:W-:Y:S02]  /*50e0*/  UPRMT UR13, UR37, 0x654, UR13 ;  /* 0x00000654250d7896 */ /* 0x000fe4000800000d */
[----:B------:R-:W-:-:S05]  /*50f0*/  UISETP.NE.AND.EX UP4, UPT, UR5, URZ, UPT, UP4 ;  /* 0x000000ff0500728c */ /* 0x000fca000bf85340 */
[----:B------:R-:W3:Y:S08]  /*5100*/  LDC.64 R16, c[0x0][0xb10] ;  /* 0x0002c400ff107b82 */ /* 0x000ef00000000a00 */
[----:B------:R-:W1:Y:S08]  /*5110*/  LDC.64 R6, c[0x0][0xb18] ;  /* 0x0002c600ff067b82 */ /* 0x000e700000000a00 */
[----:B------:R-:W1:Y:S08]  /*5120*/  LDC.64 R4, c[0x0][0xb28] ;  /* 0x0002ca00ff047b82 */ /* 0x000e700000000a00 */
[----:B--2-4-:R-:W1:Y:S02]  /*5130*/  LDC R22, c[0x0][0x374] ;  /* 0x0000dd00ff167b82 */ /* 0x014e640000000800 */
.L_x_119:
[----:B------:R-:W-:Y:S02]  /*5140*/  LEA R0, R27, UR7, 0x3 ;  /* 0x000000071b007c11 */ /* 0x000fe4000f8e18ff */
[----:B------:R-:W-:Y:S02]  /*5150*/  SHF.L.U32 R3, R25, 0x1f, RZ ;  /* 0x0000001f19037819 */ /* 0x000fe400000006ff */
[----:B------:R-:W-:Y:S02]  /*5160*/  LEA R28, R27, UR7, 0x4 ;  /* 0x000000071b1c7c11 */ /* 0x000fe4000f8e20ff */
[----:B--2---:R-:W2:Y:S02]  /*5170*/  SYNCS.PHASECHK.TRANS64.TRYWAIT P0, [R0+URZ+0x1f0], R3 ;  /* 0x0001f003000075a7 */ /* 0x004ea400080011ff */
[----:B--2---:R-:W-:Y:S05]  /*5180*/  @!P0 BRA `(.L_x_109) ;  /* 0x0000005400388947 */ /* 0x004fea0003800000 */
.L_x_246:
[----:B------:R-:W-:Y:S01]  /*5190*/  ISETP.GE.AND P0, PT, R26, 0x1, PT ;  /* 0x000000011a00780c */ /* 0x000fe20003f06270 */
[----:B------:R-:W4:Y:S01]  /*51a0*/  LDS.128 R28, [R28+0x280] ;  /* 0x000280001c1c7984 */ /* 0x000f220000000c00 */
[----:B--2---:R-:W-:Y:S01]  /*51b0*/  VIADD R0, R0, 0x200 ;  /* 0x0000020000007836 */ /* 0x004fe20000000000 */
[----:B------:R-:W-:Y:S01]  /*51c0*/  @!PT LDS RZ, [RZ] ;  /* 0x00000000fffff984 */ /* 0x000fe20000000800 */
[----:B------:R-:W-:Y:S01]  /*51d0*/  @!PT LDS RZ, [RZ] ;  /* 0x00000000fffff984 */ /* 0x000fe20000000800 */
[----:B------:R-:W-:Y:S01]  /*51e0*/  @!PT LDS RZ, [RZ] ;  /* 0x00000000fffff984 */ /* 0x000fe20000000800 */
[----:B------:R-:W-:Y:S01]  /*51f0*/  @!PT LDS RZ, [RZ] ;  /* 0x00000000fffff984 */ /* 0x000fe20000000800 */
[----:B------:R2:W-:Y:S06]  /*5200*/  MEMBAR.ALL.CTA ;  /* 0x0000000000007992 */ /* 0x0005ec0000008000 */
[----:B--2---:R-:W2:Y:S01]  /*5210*/  FENCE.VIEW.ASYNC.S ;  /* 0x00000000000073c6 */ /* 0x004ea20000000000 */
[----:B------:R-:W-:Y:S04]  /*5220*/  PRMT R0, RZ, 0x654, R0 ;  /* 0x00000654ff007816 */ /* 0x000fe80000000000 */
[----:B--2---:R2:W-:Y:S01]  /*5230*/  SYNCS.ARRIVE.TRANS64.RED.A1T0 RZ, [R0+URZ], RZ ;  /* 0x000000ff00ff79a7 */ /* 0x0045e200081004ff */
[----:B----4-:R-:W-:Y:S11]  /*5240*/  LOP3.LUT P3, RZ, R30, 0x1, RZ, 0xc0, !PT ;  /* 0x000000011eff7812 */ /* 0x010ff6000786c0ff */
[----:B------:R-:W-:Y:S02]  /*5250*/  @!UPT UIADD3 URZ, UPT, UPT, URZ, URZ, URZ ;  /* 0x000000fffffff290 */ /* 0x000fe4000fffe0ff */
[----:B------:R-:W-:Y:S02]  /*5260*/  @P3 MOV R13, R28 ;  /* 0x0000001c000d3202 */ /* 0x000fe40000000f00 */
[----:B------:R-:W-:Y:S01]  /*5270*/  @P3 LOP3.LUT R8, R29, 0xffff, RZ, 0xc0, !PT ;  /* 0x0000ffff1d083812 */ /* 0x000fe200078ec0ff */
[----:B--2---:R-:W-:Y:S06]  /*5280*/  @!P0 BRA `(.L_x_110) ;  /* 0x0000000000a48947 */ /* 0x004fec0003800000 */
[----:B-1----:R-:W-:Y:S01]  /*5290*/  IMAD.HI.U32 R33, R22, R7, RZ ;  /* 0x0000000716217227 */ /* 0x002fe200078e00ff */
[----:B------:R-:W-:Y:S02]  /*52a0*/  ISETP.NE.AND P0, PT, R6, 0x1, PT ;  /* 0x000000010600780c */ /* 0x000fe40003f05270 */
[----:B------:R-:W-:Y:S01]  /*52b0*/  ISETP.NE.AND P2, PT, R26, 0x1, PT ;  /* 0x000000011a00780c */ /* 0x000fe20003f45270 */
[----:B---3--:R-:W-:Y:S01]  /*52c0*/  IMAD.HI.U32 R34, R19, R16, RZ ;  /* 0x0000001013227227 */ /* 0x008fe200078e00ff */
[----:B------:R-:W-:Y:S02]  /*52d0*/  SHF.R.U32.HI R33, RZ, R18, R33 ;  /* 0x00000012ff217219 */ /* 0x000fe40000011621 */
[----:B------:R-:W-:Y:S01]  /*52e0*/  ISETP.NE.AND P4, PT, R2, 0x1, PT ;  /* 0x000000010200780c */ /* 0x000fe20003f85270 */
[----:B------:R-:W-:Y:S01]  /*52f0*/  IMAD.HI.U32 R38, R13, R16, RZ ;  /* 0x000000100d267227 */ /* 0x000fe200078e00ff */
[----:B------:R-:W-:Y:S02]  /*5300*/  SHF.R.U32.HI R34, RZ, R17, R34 ;  /* 0x00000011ff227219 */ /* 0x000fe40000011622 */
[----:B------:R-:W-:Y:S01]  /*5310*/  SEL R3, R22, R33, !P0 ;  /* 0x0000002116037207 */ /* 0x000fe20004000000 */
[C---:B------:R-:W-:Y:S01]  /*5320*/  IMAD.HI.U32 R33, R8.reuse, R7, RZ ;  /* 0x0000000708217227 */ /* 0x040fe200078e00ff */
[----:B------:R-:W-:Y:S02]  /*5330*/  SEL R11, R19, R34, !P4 ;  /* 0x00000022130b7207 */ /* 0x000fe40006000000 */
[----:B------:R-:W-:Y:S01]  /*5340*/  SHF.R.U32.HI R38, RZ, R17, R38 ;  /* 0x00000011ff267219 */ /* 0x000fe20000011626 */
[----:B------:R-:W-:Y:S01]  /*5350*/  IMAD.HI.U32 R40, R3, R4, RZ ;  /* 0x0000000403287227 */ /* 0x000fe200078e00ff */
[----:B------:R-:W-:Y:S03]  /*5360*/  SHF.R.U32.HI R33, RZ, R18, R33 ;  /* 0x00000012ff217219 */ /* 0x000fe60000011621 */
[----:B------:R-:W-:Y:S01]  /*5370*/  IMAD.HI.U32 R34, R11, R4, RZ ;  /* 0x000000040b227227 */ /* 0x000fe200078e00ff */
[----:B------:R-:W-:Y:S02]  /*5380*/  @P2 SHF.R.U32.HI R3, RZ, R5, R40 ;  /* 0x00000005ff032219 */ /* 0x000fe40000011628 */
[----:B------:R-:W-:Y:S02]  /*5390*/  SEL R9, R8, R33, !P0 ;  /* 0x0000002108097207 */ /* 0x000fe40004000000 */
[----:B------:R-:W-:Y:S01]  /*53a0*/  @P2 SHF.R.U32.HI R11, RZ, R5, R34 ;  /* 0x00000005ff0b2219 */ /* 0x000fe20000011622 */
[C---:B------:R-:W-:Y:S01]  /*53b0*/  IMAD R10, R26.reuse, R3, RZ ;  /* 0x000000031a0a7224 */ /* 0x040fe200078e02ff */
[----:B------:R-:W-:Y:S01]  /*53c0*/  SEL R3, R13, R38, !P4 ;  /* 0x000000260d037207 */ /* 0x000fe20006000000 */
[C---:B------:R-:W-:Y:S03]  /*53d0*/  IMAD.HI.U32 R14, R9.reuse, R4, RZ ;  /* 0x00000004090e7227 */ /* 0x040fe600078e00ff */
[----:B------:R-:W-:Y:S01]  /*53e0*/  ISETP.GE.AND P0, PT, R9, R10, PT ;  /* 0x0000000a0900720c */ /* 0x000fe20003f06270 */
[C---:B------:R-:W-:Y:S01]  /*53f0*/  IMAD R12, R26.reuse, R11, RZ ;  /* 0x0000000b1a0c7224 */ /* 0x040fe200078e02ff */
[-C--:B------:R-:W-:Y:S04]  /*5400*/  SHF.R.U32.HI R14, RZ, R5.reuse, R14 ;  /* 0x00000005ff0e7219 */ /* 0x080fe8000001160e */
[----:B------:R-:W-:Y:S02]  /*5410*/  ISETP.GE.OR P0, PT, R3, R12, P0 ;  /* 0x0000000c0300720c */ /* 0x000fe40000706670 */
[----:B------:R-:W-:Y:S05]  /*5420*/  SEL R15, R9, R14, !P2 ;  /* 0x0000000e090f7207 */ /* 0x000fea0005000000 */
[----:B------:R-:W-:Y:S04]  /*5430*/  IMAD.MOV R14, RZ, RZ, -R15 ;  /* 0x000000ffff0e7224 */ /* 0x000fe800078e0a0f */
[----:B------:R-:W-:Y:S02]  /*5440*/  IMAD R14, R26, R14, R9 ;  /* 0x0000000e1a0e7224 */ /* 0x000fe400078e0209 */
[C---:B------:R-:W-:Y:S05]  /*5450*/  @!P0 IMAD.HI.U32 R10, R3.reuse, R4, RZ ;  /* 0x00000004030a8227 */ /* 0x040fea00078e00ff */
[----:B------:R-:W-:Y:S04]  /*5460*/  @!P0 SHF.R.U32.HI R10, RZ, R5, R10 ;  /* 0x00000005ff0a8219 */ /* 0x000fe8000001160a */
[----:B------:R-:W-:Y:S01]  /*5470*/  @!P0 SEL R0, R3, R10, !P2 ;  /* 0x0000000a03008207 */ /* 0x000fe20005000000 */
[----:B------:R-:W-:Y:S03]  /*5480*/  IMAD.MOV R10, RZ, RZ, -R3 ;  /* 0x000000ffff0a7224 */ /* 0x000fe600078e0a03 */
[----:B------:R-:W-:Y:S01]  /*5490*/  @!P0 IADD3 R15, PT, PT, R15, -R0, RZ ;  /* 0x800000000f0f8210 */ /* 0x000fe20007ffe0ff */
[----:B------:R-:W-:Y:S01]  /*54a0*/  @!P0 IMAD R0, R11, R14, R0 ;  /* 0x0000000e0b008224 */ /* 0x000fe200078e0200 */
[----:B------:R-:W-:Y:S01]  /*54b0*/  IADD3 R11, PT, PT, -R9, RZ, RZ ;  /* 0x000000ff090b7210 */ /* 0x000fe20007ffe1ff */
[----:B------:R-:W-:Y:S02]  /*54c0*/  IMAD R13, R2, R10, R13 ;  /* 0x0000000a020d7224 */ /* 0x000fe400078e020d */
[----:B------:R-:W-:Y:S02]  /*54d0*/  @!P0 IMAD R9, R15, R26, R3 ;  /* 0x0000001a0f098224 */ /* 0x000fe400078e0203 */
[----:B------:R-:W-:Y:S02]  /*54e0*/  @!P0 IMAD.MOV.U32 R3, RZ, RZ, R0 ;  /* 0x000000ffff038224 */ /* 0x000fe400078e0000 */
[----:B------:R-:W-:Y:S02]  /*54f0*/  IMAD R8, R6, R11, R8 ;  /* 0x0000000b06087224 */ /* 0x000fe400078e0208 */
[----:B------:R-:W-:Y:S02]  /*5500*/  IMAD R13, R3, R2, R13 ;  /* 0x00000002030d7224 */ /* 0x000fe400078e020d */
[----:B------:R-:W-:Y:S02]  /*5510*/  IMAD R8, R9, R6, R8 ;  /* 0x0000000609087224 */ /* 0x000fe400078e0208 */
.L_x_110:
[----:B------:R-:W-:Y:S05]  /*5520*/  BRA.U UP1, `(.L_x_111) ;  /* 0x0000000101107547 */ /* 0x000fea000b800000 */
[----:B------:R-:W-:Y:S04]  /*5530*/  MOV R0, UR6 ;  /* 0x0000000600007c02 */ /* 0x000fe80008000f00 */
[----:B------:R-:W-:Y:S04]  /*5540*/  SHF.L.U32 R3, R0, 0x1f, RZ ;  /* 0x0000001f00037819 */ /* 0x000fe800000006ff */
[----:B------:R-:W2:Y:S02]  /*5550*/  SYNCS.PHASECHK.TRANS64.TRYWAIT P0, [UR7+0x1e8], R3 ;  /* 0x0001e803ff0075a7 */ /* 0x000ea40008001107 */
[----:B--2---:R-:W-:Y:S05]  /*5560*/  @!P0 BRA `(.L_x_112) ;  /* 0x0000005000548947 */ /* 0x004fea0003800000 */
.L_x_111:
[----:B------:R-:W-:Y:S02]  /*5570*/  R2UR UR42, R20 ;  /* 0x00000000142a72ca */ /* 0x000fe400000e0000 */
[----:B------:R-:W-:Y:S02]  /*5580*/  R2UR UR43, R21 ;  /* 0x00000000152b72ca */ /* 0x000fe400000e0000 */
[----:B------:R-:W-:Y:S02]  /*5590*/  ISETP.NE.U32.AND P2, PT, RZ, UR4, PT ;  /* 0x00000004ff007c0c */ /* 0x000fe4000bf45070 */
[----:B------:R-:W-:Y:S02]  /*55a0*/  SHF.L.U32 R12, R32, 0x1f, RZ ;  /* 0x0000001f200c7819 */ /* 0x000fe400000006ff */
[----:B------:R-:W-:Y:S05]  /*55b0*/  ISETP.NE.AND.EX P2, PT, RZ, UR5, PT, P2 ;  /* 0x00000005ff007c0c */ /* 0x000fea000bf45320 */
[----:B------:R-:W-:Y:S02]  /*55c0*/  USHF.L.U32 UR42, UR42, 0x7, URZ ;  /* 0x000000072a2a7899 */ /* 0x000fe400080006ff */
[----:B------:R-:W-:Y:S01]  /*55d0*/  USHF.L.U32 UR43, UR43, 0x6, URZ ;  /* 0x000000062b2b7899 */ /* 0x000fe200080006ff */
[----:B------:R-:W-:Y:S11]  /*55e0*/  BRA.U !UP4, `(.L_x_113) ;  /* 0x000000010c347547 */ /* 0x000ff6000b800000 */
[----:B------:R-:W-:Y:S01]  /*55f0*/  UPLOP3.LUT UP0, UPT, UPT, UPT, UP3, 0x80, 0x8 ;  /* 0x000000000008789c */ /* 0x000fe20003f0f030 */
[----:B--2---:R-:W-:Y:S02]  /*5600*/  HFMA2 R0, -RZ, RZ, 0, 5.9604644775390625e-08 ;  /* 0x00000001ff007431 */ /* 0x004fe400000001ff */
[----:B------:R-:W-:Y:S03]  /*5610*/  IMAD.MOV.U32 R59, RZ, RZ, 0x1 ;  /* 0x00000001ff3b7424 */ /* 0x000fe600078e00ff */
[----:B------:R-:W-:Y:S05]  /*5620*/  PLOP3.LUT P0, PT, PT, PT, UP0, 0x80, 0x8 ;  /* 0x000000000008781c */ /* 0x000fea0003f0f008 */
[----:B------:R-:W2:Y:S01]  /*5630*/  @UP0 LDCU.64 UR10, c[0x0][0x888] ;  /* 0x00011100ff0a07ac */ /* 0x000ea20008000a00 */
[----:B------:R-:W-:Y:S07]  /*5640*/  @UP0 UIMAD UR8, UR36, UR4, URZ ;  /* 0x00000004240802a4 */ /* 0x000fee000f8e02ff */
[----:B------:R-:W-:Y:S01]  /*5650*/  @!P0 PRMT R59, R0, 0x7610, R59 ;  /* 0x00007610003b8816 */ /* 0x000fe2000000003b */
[----:B--2---:R-:W-:Y:S03]  /*5660*/  @UP0 UIMAD.WIDE UR10, UR8, 0x4, UR10 ;  /* 0x00000004080a08a5 */ /* 0x004fe6000f8e020a */
[----:B------:R-:W2:Y:S03]  /*5670*/  @!UP0 LDCU UR8, c[0x0][0x880] ;  /* 0x00011000ff0887ac */ /* 0x000ea60008000800 */
[----:B------:R-:W-:Y:S01]  /*5680*/  IMAD.U32 R10, RZ, RZ, UR10 ;  /* 0x0000000aff0a7e24 */ /* 0x000fe2000f8e00ff */
[----:B------:R-:W-:Y:S05]  /*5690*/  MOV R11, UR11 ;  /* 0x0000000b000b7c02 */ /* 0x000fea0008000f00 */
[----:B------:R4:W5:Y:S02]  /*56a0*/  @P0 LDG.E R35, desc[UR46][R10.64] ;  /* 0x0000002e0a230981 */ /* 0x000964000c1e1900 */
[----:B--2-4-:R-:W-:Y:S07]  /*56b0*/  @!P0 IMAD.U32 R35, RZ, RZ, UR8 ;  /* 0x00000008ff238e24 */ /* 0x014fee000f8e00ff */
.L_x_113:
[----:B-----5:R-:W-:Y:S01]  /*56c0*/  @!P2 FSETP.EQ.AND P0, PT, R35, RZ, PT ;  /* 0x000000ff2300a20b */ /* 0x020fe20003f02000 */
[----:B------:R-:W-:Y:S01]  /*56d0*/  @!UPT UIADD3 URZ, UPT, UPT, URZ, URZ, URZ ;  /* 0x000000fffffff290 */ /* 0x000fe2000fffe0ff */
[----:B------:R-:W-:Y:S11]  /*56e0*/  @!P2 BRA `(.L_x_114) ;  /* 0x000000000014a947 */ /* 0x000ff60003800000 */
[----:B------:R-:W-:Y:S02]  /*56f0*/  LOP3.LUT P2, RZ, R59, 0xff, RZ, 0xc0, !PT ;  /* 0x000000ff3bff7812 */ /* 0x000fe4000784c0ff */
[----:B------:R-:W-:Y:S04]  /*5700*/  PLOP3.LUT P0, PT, PT, PT, UP0, 0x80, 0x8 ;  /* 0x000000000008781c */ /* 0x000fe80003f0f008 */
[----:B------:R-:W-:Y:S07]  /*5710*/  PLOP3.LUT P0, PT, P0, PT, PT, 0x8, 0x80 ;  /* 0x000000000080781c */ /* 0x000fee000070e170 */
[----:B------:R-:W-:Y:S11]  /*5720*/  @P2 FSETP.EQ.AND P0, PT, R35, RZ, PT ;  /* 0x000000ff2300220b */ /* 0x000ff60003f02000 */
[----:B------:R-:W-:Y:S02]  /*5730*/  @!UPT UIADD3 URZ, UPT, UPT, URZ, URZ, URZ ;  /* 0x000000fffffff290 */ /* 0x000fe4000fffe0ff */
.L_x_114:
[----:B------:R-:W4:Y:S01]  /*5740*/  SYNCS.PHASECHK.TRANS64.TRYWAIT P2, [UR7+0x1c0], R12 ;  /* 0x0001c00cff0075a7 */ /* 0x000f220008041107 */
[----:B------:R-:W-:Y:S04]  /*5750*/  ELECT P4, URZ, PT ;  /* 0x0000000000ff782f */ /* 0x000fe80003880000 */
[----:B------:R-:W-:Y:S11]  /*5760*/  PLOP3.LUT P4, PT, P0, P4, PT, 0xf2, 0x2f ;  /* 0x00000000002f781c */ /* 0x000ff60000789e72 */
[----:B------:R-:W-:Y:S02]  /*5770*/  @!UPT UIADD3 URZ, UPT, UPT, URZ, URZ, URZ ;  /* 0x000000fffffff290 */ /* 0x000fe4000fffe0ff */
[----:B-1----:R-:W-:Y:S05]  /*5780*/  @!P4 IADD3 R9, P0, PT, R36, 0x580, RZ ;  /* 0x000005802409c810 */ /* 0x002fea0007f1e0ff */
[----:B--2---:R-:W-:Y:S01]  /*5790*/  @!P4 IMAD.X R0, RZ, RZ, R37, P0 ;  /* 0x000000ffff00c224 */ /* 0x004fe200000e0625 */
[----:B----4-:R-:W-:Y:S07]  /*57a0*/  @!P2 BRA `(.L_x_115) ;  /* 0x0000004c00dca947 */ /* 0x010fee0003800000 */
.L_x_249:
[----:B------:R-:W-:Y:S01]  /*57b0*/  @!P4 R2UR UR9, R9 ;  /* 0x000000000909c2ca */ /* 0x000fe200000e0000 */
[----:B------:R-:W-:Y:S01]  /*57c0*/  VOTEU.ALL UP1, P4 ;  /* 0x0000000000ff7886 */ /* 0x000fe20002020000 */
[----:B------:R-:W-:Y:S01]  /*57d0*/  @!P4 R2UR UR8, R0 ;  /* 0x000000000008c2ca */ /* 0x000fe200000e0000 */
[----:B------:R-:W-:Y:S01]  /*57e0*/  VOTEU.ALL UP2, P4 ;  /* 0x0000000000ff7886 */ /* 0x000fe20002040000 */
[----:B------:R-:W-:Y:S01]  /*57f0*/  UMOV UR16, 0x0 ;  /* 0x0000000000107882 */ /* 0x000fe20000000000 */
[----:B------:R-:W-:Y:S01]  /*5800*/  UMOV UR17, 0x10000000 ;  /* 0x1000000000117882 */ /* 0x000fe20000000000 */
[----:B------:R-:W-:Y:S01]  /*5810*/  @!UP1 UIADD3 UR40, UPT, UPT, UR7, 0x300, URZ ;  /* 0x0000030007289890 */ /* 0x000fe2000fffe0ff */
[----:B------:R-:W-:Y:S01]  /*5820*/  @!P4 IMAD.MOV.U32 R0, RZ, RZ, 0x1000 ;  /* 0x00001000ff00c424 */ /* 0x000fe200078e00ff */
[----:B------:R-:W-:Y:S01]  /*5830*/  UMOV UR44, UR36 ;  /* 0x00000024002c7c82 */ /* 0x000fe20008000000 */
[----:B------:R-:W-:Y:S01]  /*5840*/  @!UP1 UIADD3 UR10, UPT, UPT, UR42, 0x40, URZ ;  /* 0x000000402a0a9890 */ /* 0x000fe2000fffe0ff */
[----:B------:R-:W-:Y:S01]  /*5850*/  @!P4 IADD3 R9, P0, PT, R36, 0x580, RZ ;  /* 0x000005802409c810 */ /* 0x000fe20007f1e0ff */
[----:B------:R-:W-:Y:S01]  /*5860*/  UMOV UR11, UR43 ;  /* 0x0000002b000b7c82 */ /* 0x000fe20008000000 */
[----:B------:R-:W-:Y:S01]  /*5870*/  UMOV UR12, UR36 ;  /* 0x00000024000c7c82 */ /* 0x000fe20008000000 */
[----:B------:R-:W-:Y:S01]  /*5880*/  IMAD.U32 R10, RZ, RZ, UR9 ;  /* 0x00000009ff0a7e24 */ /* 0x000fe2000f8e00ff */
[----:B------:R-:W-:Y:S01]  /*5890*/  UMOV UR9, UR41 ;  /* 0x0000002900097c82 */ /* 0x000fe20008000000 */
[----:B------:R-:W-:Y:S01]  /*58a0*/  IMAD.U32 R11, RZ, RZ, UR8 ;  /* 0x00000008ff0b7e24 */ /* 0x000fe2000f8e00ff */
[----:B------:R-:W-:Y:S02]  /*58b0*/  @!UP1 UIADD3 UR8, UPT, UPT, UR7, 0xb00, URZ ;  /* 0x00000b0007089890 */ /* 0x000fe4000fffe0ff */
[----:B------:R-:W-:Y:S01]  /*58c0*/  @!P4 R2UR UR18, R10 ;  /* 0x000000000a12c2ca */ /* 0x000fe200000e0000 */
[----:B------:R-:W-:Y:S01]  /*58d0*/  VOTEU.ALL UP1, P4 ;  /* 0x0000000000ff7886 */ /* 0x000fe20002020000 */
[----:B------:R-:W-:Y:S01]  /*58e0*/  @!P4 R2UR UR19, R11 ;  /* 0x000000000b13c2ca */ /* 0x000fe200000e0000 */
[----:B------:R-:W-:Y:S11]  /*58f0*/  UPRMT UR14, UR37, 0x654, UR41 ;  /* 0x00000654250e7896 */ /* 0x000ff60008000029 */
[----:B------:R-:W-:Y:S01]  /*5900*/  @!UPT UIADD3 URZ, UPT, UPT, URZ, URZ, URZ ;  /* 0x000000fffffff290 */ /* 0x000fe2000fffe0ff */
[----:B------:R2:W-:Y:S01]  /*5910*/  @!UP2 UTMALDG.3D [UR40], [UR18], desc[UR16] ;  /* 0x000010281200a5b4 */ /* 0x0005e20008011000 */
[----:B------:R2:W-:Y:S01]  /*5920*/  @!UP1 UTMALDG.3D [UR8], [UR18], desc[UR16] ;  /* 0x00001008120095b4 */ /* 0x0005e20008011000 */
[----:B------:R4:W-:Y:S01]  /*5930*/  @!P4 SYNCS.ARRIVE.TRANS64.RED.A0TR RZ, [UR7+0x1a0], R0 ;  /* 0x0001a000ffffc9a7 */ /* 0x0009e20008300407 */
[----:B------:R-:W-:Y:S01]  /*5940*/  SYNCS.ARRIVE.TRANS64.RED.A1T0 RZ, [UR14], RZ ;  /* 0x000000ffffff79a7 */ /* 0x000fe2000810040e */
[----:B----4-:R-:W-:Y:S01]  /*5950*/  @!P4 IMAD.X R0, RZ, RZ, R37, P0 ;  /* 0x000000ffff00c224 */ /* 0x010fe200000e0625 */
[----:B------:R-:W4:Y:S02]  /*5960*/  SYNCS.PHASECHK.TRANS64.TRYWAIT P2, [UR7+0x1c8], R12 ;  /* 0x0001c80cff0075a7 */ /* 0x000f240008041107 */
[----:B--2-4-:R-:W-:Y:S05]  /*5970*/  @!P2 BRA `(.L_x_116) ;  /* 0x0000004c0080a947 */ /* 0x014fea0003800000 */
.L_x_251:
        /* <DEDUP_REMOVED lines=8> */
[----:B------:R-:W-:Y:S01]  /*5a00*/  @!UP1 UIADD3 UR32, UPT, UPT, UR7, 0x1300, URZ ;  /* 0x0000130007209890 */ /* 0x000fe2000fffe0ff */
[----:B------:R-:W-:Y:S01]  /*5a10*/  @!P4 IADD3 R21, P0, PT, R36, 0x580, RZ ;  /* 0x000005802415c810 */ /* 0x000fe20007f1e0ff */
[----:B------:R-:W-:Y:S01]  /*5a20*/  UMOV UR35, UR43 ;  /* 0x0000002b00237c82 */ /* 0x000fe20008000000 */
[----:B------:R-:W-:Y:S02]  /*5a30*/  @!UP1 UIADD3 UR10, UPT, UPT, UR42, 0x50, URZ ;  /* 0x000000502a0a9890 */ /* 0x000fe4000fffe0ff */
[----:B------:R-:W-:Y:S01]  /*5a40*/  IMAD.U32 R10, RZ, RZ, UR9 ;  /* 0x00000009ff0a7e24 */ /* 0x000fe2000f8e00ff */
[----:B------:R-:W-:Y:S01]  /*5a50*/  UMOV UR9, UR33 ;  /* 0x0000002100097c82 */ /* 0x000fe20008000000 */
[----:B------:R-:W-:Y:S01]  /*5a60*/  IMAD.U32 R11, RZ, RZ, UR8 ;  /* 0x00000008ff0b7e24 */ /* 0x000fe2000f8e00ff */
[----:B------:R-:W-:Y:S01]  /*5a70*/  @!UP1 UIADD3 UR8, UPT, UPT, UR7, 0x1b00, URZ ;  /* 0x00001b0007089890 */ /* 0x000fe2000fffe0ff */
[----:B------:R-:W-:Y:S01]  /*5a80*/  @!P4 IMAD.X R20, RZ, RZ, R37, P0 ;  /* 0x000000ffff14c224 */ /* 0x000fe200000e0625 */
[----:B------:R-:W-:Y:S01]  /*5a90*/  @!P4 R2UR UR18, R10 ;  /* 0x000000000a12c2ca */ /* 0x000fe200000e0000 */
[----:B------:R-:W-:Y:S01]  /*5aa0*/  VOTEU.ALL UP1, P4 ;  /* 0x0000000000ff7886 */ /* 0x000fe20002020000 */
[----:B------:R-:W-:Y:S01]  /*5ab0*/  @!P4 R2UR UR19, R11 ;  /* 0x000000000b13c2ca */ /* 0x000fe200000e0000 */
[----:B------:R-:W-:Y:S01]  /*5ac0*/  UMOV UR11, UR43 ;  /* 0x0000002b000b7c82 */ /* 0x000fe20008000000 */
[----:B------:R-:W-:Y:S01]  /*5ad0*/  UMOV UR12, UR36 ;  /* 0x00000024000c7c82 */ /* 0x000fe20008000000 */
[----:B------:R-:W-:Y:S10]  /*5ae0*/  UPRMT UR14, UR37, 0x654, UR33 ;  /* 0x00000654250e7896 */ /* 0x000ff40008000021 */
[----:B------:R2:W-:Y:S01]  /*5af0*/  @!UP2 UTMALDG.3D [UR32], [UR18], desc[UR16] ;  /* 0x000010201200a5b4 */ /* 0x0005e20008011000 */
[----:B------:R2:W-:Y:S01]  /*5b00*/  @!UP1 UTMALDG.3D [UR8], [UR18], desc[UR16] ;  /* 0x00001008120095b4 */ /* 0x0005e20008011000 */
[----:B------:R2:W-:Y:S01]  /*5b10*/  @!P4 SYNCS.ARRIVE.TRANS64.RED.A0TR RZ, [UR7+0x1a8], R0 ;  /* 0x0001a800ffffc9a7 */ /* 0x0005e20008300407 */
[----:B------:R-:W-:Y:S01]  /*5b20*/  SYNCS.ARRIVE.TRANS64.RED.A1T0 RZ, [UR14], RZ ;  /* 0x000000ffffff79a7 */ /* 0x000fe2000810040e */
[----:B------:R-:W4:Y:S02]  /*5b30*/  SYNCS.PHASECHK.TRANS64.TRYWAIT P2, [UR7+0x1d0], R12 ;  /* 0x0001d00cff0075a7 */ /* 0x000f240008041107 */
[----:B--2-4-:R-:W-:Y:S05]  /*5b40*/  @!P2 BRA `(.L_x_117) ;  /* 0x0000004c0024a947 */ /* 0x014fea0003800000 */
.L_x_253:
[----:B------:R-:W2:Y:S01]  /*5b50*/  LDC.64 R14, c[0x0][0xb10] ;  /* 0x0002c400ff0e7b82 */ /* 0x000ea20000000a00 */
[----:B------:R-:W-:Y:S01]  /*5b60*/  @!P4 R2UR UR9, R21 ;  /* 0x000000001509c2ca */ /* 0x000fe200000e0000 */
[----:B------:R-:W-:Y:S01]  /*5b70*/  VOTEU.ALL UP1, P4 ;  /* 0x0000000000ff7886 */ /* 0x000fe20002020000 */
[----:B------:R-:W-:Y:S01]  /*5b80*/  @!P4 R2UR UR8, R20 ;  /* 0x000000001408c2ca */ /* 0x000fe200000e0000 */
[----:B------:R-:W-:Y:S01]  /*5b90*/  VOTEU.ALL UP2, P4 ;  /* 0x0000000000ff7886 */ /* 0x000fe20002040000 */
[----:B------:R-:W-:Y:S03]  /*5ba0*/  UMOV UR16, 0x0 ;  /* 0x0000000000107882 */ /* 0x000fe60000000000 */
[----:B------:R-:W4:Y:S01]  /*5bb0*/  LDC.64 R10, c[0x0][0xb18] ;  /* 0x0002c600ff0a7b82 */ /* 0x000f220000000a00 */
[----:B------:R-:W-:Y:S01]  /*5bc0*/  @!UP1 UIADD3 UR26, UPT, UPT, UR42, 0x20, URZ ;  /* 0x000000202a1a9890 */ /* 0x000fe2000fffe0ff */
[----:B------:R-:W-:Y:S01]  /*5bd0*/  @P3 SHF.R.U32.HI R24, RZ, 0x10, R29 ;  /* 0x00000010ff183819 */ /* 0x000fe2000001161d */
[----:B------:R-:W-:Y:S01]  /*5be0*/  @!UP1 UIADD3 UR24, UPT, UPT, UR7, 0x2300, URZ ;  /* 0x0000230007189890 */ /* 0x000fe2000fffe0ff */
[----:B------:R-:W-:Y:S01]  /*5bf0*/  VIADD R27, R27, 0x1 ;  /* 0x000000011b1b7836 */ /* 0x000fe20000000000 */
[----:B------:R-:W-:Y:S03]  /*5c00*/  UMOV UR17, 0x10000000 ;  /* 0x1000000000117882 */ /* 0x000fe60000000000 */
[----:B------:R-:W5:Y:S01]  /*5c10*/  @!P1 LDC R0, c[0x0][0xb20] ;  /* 0x0002c800ff009b82 */ /* 0x000f620000000800 */
[----:B------:R-:W-:Y:S01]  /*5c20*/  UMOV UR27, UR43 ;  /* 0x0000002b001b7c82 */ /* 0x000fe20008000000 */
[----:B------:R-:W-:Y:S01]  /*5c30*/  IMAD.U32 R20, RZ, RZ, UR9 ;  /* 0x00000009ff147e24 */ /* 0x000fe2000f8e00ff */
[----:B------:R-:W-:Y:S05]  /*5c40*/  UMOV UR28, UR36 ;  /* 0x00000024001c7c82 */ /* 0x000fea0008000000 */
[----:B-1----:R-:W1:Y:S01]  /*5c50*/  @!P1 LDC R3, c[0x0][0xb0c] ;  /* 0x0002c300ff039b82 */ /* 0x002e620000000800 */
[----:B------:R-:W-:Y:S01]  /*5c60*/  IMAD.U32 R21, RZ, RZ, UR8 ;  /* 0x00000008ff157e24 */ /* 0x000fe2000f8e00ff */
[----:B------:R-:W-:Y:S01]  /*5c70*/  @!UP1 UIADD3 UR10, UPT, UPT, UR42, 0x60, URZ ;  /* 0x000000602a0a9890 */ /* 0x000fe2000fffe0ff */
[----:B------:R-:W-:Y:S01]  /*5c80*/  @!P4 R2UR UR18, R20 ;  /* 0x000000001412c2ca */ /* 0x000fe200000e0000 */
[----:B------:R-:W-:Y:S01]  /*5c90*/  @!UP1 UIADD3 UR8, UPT, UPT, UR7, 0x2b00, URZ ;  /* 0x00002b0007089890 */ /* 0x000fe2000fffe0ff */
[----:B------:R-:W-:Y:S01]  /*5ca0*/  @!P4 IMAD.MOV.U32 R20, RZ, RZ, 0x1000 ;  /* 0x00001000ff14c424 */ /* 0x000fe200078e00ff */
[----:B------:R-:W-:Y:S01]  /*5cb0*/  @!P4 R2UR UR19, R21 ;  /* 0x000000001513c2ca */ /* 0x000fe200000e0000 */
[----:B------:R-:W-:Y:S01]  /*5cc0*/  VOTEU.ALL UP1, P4 ;  /* 0x0000000000ff7886 */ /* 0x000fe20002020000 */
[----:B------:R-:W-:Y:S01]  /*5cd0*/  UMOV UR9, UR25 ;  /* 0x0000001900097c82 */ /* 0x000fe20008000000 */
[----:B------:R-:W-:Y:S01]  /*5ce0*/  UMOV UR11, UR43 ;  /* 0x0000002b000b7c82 */ /* 0x000fe20008000000 */
[----:B------:R-:W-:Y:S01]  /*5cf0*/  UMOV UR12, UR36 ;  /* 0x00000024000c7c82 */ /* 0x000fe20008000000 */
[----:B------:R-:W-:Y:S08]  /*5d00*/  UPRMT UR14, UR37, 0x654, UR25 ;  /* 0x00000654250e7896 */ /* 0x000ff00008000019 */
[----:B------:R1:W-:Y:S02]  /*5d10*/  @!UP2 UTMALDG.3D [UR24], [UR18], desc[UR16] ;  /* 0x000010181200a5b4 */ /* 0x0003e40008011000 */
[----:B-1----:R-:W-:Y:S01]  /*5d20*/  @!P1 ISETP.NE.AND P2, PT, R3, 0x1, PT ;  /* 0x000000010300980c */ /* 0x002fe20003f45270 */
[C---:B--2---:R-:W-:Y:S01]  /*5d30*/  @!P1 IMAD.HI.U32 R14, R13.reuse, R14, RZ ;  /* 0x0000000e0d0e9227 */ /* 0x044fe200078e00ff */
[----:B----4-:R-:W-:Y:S01]  /*5d40*/  @!P1 ISETP.NE.AND P0, PT, R10, 0x1, PT ;  /* 0x000000010a00980c */ /* 0x010fe20003f05270 */
[----:B------:R1:W-:Y:S01]  /*5d50*/  @!UP1 UTMALDG.3D [UR8], [UR18], desc[UR16] ;  /* 0x00001008120095b4 */ /* 0x0003e20008011000 */
[----:B------:R1:W-:Y:S01]  /*5d60*/  @!P4 SYNCS.ARRIVE.TRANS64.RED.A0TR RZ, [UR7+0x1b0], R20 ;  /* 0x0001b014ffffc9a7 */ /* 0x0003e20008300407 */
[C---:B------:R-:W-:Y:S01]  /*5d70*/  @!P1 IMAD.HI.U32 R11, R8.reuse, R11, RZ ;  /* 0x0000000b080b9227 */ /* 0x040fe200078e00ff */
[----:B------:R-:W-:Y:S04]  /*5d80*/  @!P1 SHF.R.U32.HI R14, RZ, R15, R14 ;  /* 0x0000000fff0e9219 */ /* 0x000fe8000001160e */
[----:B-----5:R-:W-:Y:S02]  /*5d90*/  @!P1 SHF.R.U32.HI R9, RZ, R0, R11 ;  /* 0x00000000ff099219 */ /* 0x020fe4000001160b */
[----:B------:R-:W-:Y:S02]  /*5da0*/  @!P1 SEL R14, R13, R14, !P2 ;  /* 0x0000000e0d0e9207 */ /* 0x000fe40005000000 */
[----:B------:R-:W-:Y:S05]  /*5db0*/  @!P1 SEL R9, R8, R9, !P0 ;  /* 0x0000000908099207 */ /* 0x000fea0004000000 */
[----:B------:R-:W-:Y:S01]  /*5dc0*/  @!P1 IMAD.IADD R0, R9, 0x1, -R14 ;  /* 0x0000000109009824 */ /* 0x000fe200078e0a0e */
[----:B------:R-:W-:Y:S01]  /*5dd0*/  SYNCS.ARRIVE.TRANS64.RED.A1T0 RZ, [UR14], RZ ;  /* 0x000000ffffff79a7 */ /* 0x000fe2000810040e */
[----:B------:R-:W-:Y:S02]  /*5de0*/  @!P1 IMAD.IADD R9, R14, 0x1, -R9 ;  /* 0x000000010e099824 */ /* 0x000fe400078e0a09 */
[----:B------:R-:W-:Y:S02]  /*5df0*/  @!P1 IMAD R13, R0, R3, R13 ;  /* 0x00000003000d9224 */ /* 0x000fe400078e020d */
[----:B------:R-:W-:Y:S01]  /*5e00*/  @!P1 IMAD R8, R9, R10, R8 ;  /* 0x0000000a09089224 */ /* 0x000fe200078e0208 */
[----:B------:R-:W2:Y:S02]  /*5e10*/  SYNCS.PHASECHK.TRANS64.TRYWAIT P5, [UR7+0x1d8], R12 ;  /* 0x0001d80cff0075a7 */ /* 0x000ea400080a1107 */
[----:B-12---:R-:W-:Y:S05]  /*5e20*/  @!P5 BRA `(.L_x_118) ;  /* 0x000000480084d947 */ /* 0x006fea0003800000 */
.L_x_255:
[----:B-1----:R-:W-:Y:S01]  /*5e30*/  @!P4 IADD3 R3, P0, PT, R36, 0x580, RZ ;  /* 0x000005802403c810 */ /* 0x002fe20007f1e0ff */
[----:B------:R-:W-:Y:S01]  /*5e40*/  VOTEU.ALL UP1, P4 ;  /* 0x0000000000ff7886 */ /* 0x000fe20002020000 */
[----:B------:R-:W-:Y:S01]  /*5e50*/  VOTEU.ALL UP2, P4 ;  /* 0x0000000000ff7886 */ /* 0x000fe20002040000 */
[----:B------:R-:W-:Y:S01]  /*5e60*/  UMOV UR14, 0x0 ;  /* 0x00000000000e7882 */ /* 0x000fe20000000000 */
[----:B------:R-:W-:Y:S01]  /*5e70*/  @!P4 R2UR UR9, R3 ;  /* 0x000000000309c2ca */ /* 0x000fe200000e0000 */
[----:B------:R-:W-:Y:S01]  /*5e80*/  @!P4 IMAD.X R0, RZ, RZ, R37, P0 ;  /* 0x000000ffff00c224 */ /* 0x000fe200000e0625 */
[----:B------:R-:W-:Y:S01]  /*5e90*/  @!UP1 UIADD3 UR17, UPT, UPT, UR7, 0x1b8, URZ ;  /* 0x000001b807119890 */ /* 0x000fe2000fffe0ff */
[----:B------:R-:W-:Y:S01]  /*5ea0*/  ISETP.NE.AND P0, PT, R27, 0x2, PT ;  /* 0x000000021b00780c */ /* 0x000fe20003f05270 */
[----:B------:R-:W-:Y:S01]  /*5eb0*/  @!UP1 UIADD3 UR18, UPT, UPT, UR42, 0x30, URZ ;  /* 0x000000302a129890 */ /* 0x000fe2000fffe0ff */
[----:B------:R-:W-:Y:S01]  /*5ec0*/  LOP3.LUT R32, R32, 0x1, RZ, 0x3c, !PT ;  /* 0x0000000120207812 */ /* 0x000fe200078e3cff */
[----:B------:R-:W-:Y:S01]  /*5ed0*/  @!UP1 UIADD3 UR16, UPT, UPT, UR7, 0x3300, URZ ;  /* 0x0000330007109890 */ /* 0x000fe2000fffe0ff */
[----:B------:R-:W-:Y:S01]  /*5ee0*/  @!P4 R2UR UR8, R0 ;  /* 0x000000000008c2ca */ /* 0x000fe200000e0000 */
[----:B------:R-:W-:Y:S01]  /*5ef0*/  UMOV UR15, 0x10000000 ;  /* 0x10000000000f7882 */ /* 0x000fe20000000000 */
[----:B------:R-:W-:Y:S01]  /*5f00*/  UMOV UR19, UR43 ;  /* 0x0000002b00137c82 */ /* 0x000fe20008000000 */
[----:B------:R-:W-:Y:S01]  /*5f10*/  UMOV UR20, UR36 ;  /* 0x0000002400147c82 */ /* 0x000fe20008000000 */
[----:B------:R-:W-:Y:S01]  /*5f20*/  @!UP1 UIADD3 UR10, UPT, UPT, UR42, 0x70, URZ ;  /* 0x000000702a0a9890 */ /* 0x000fe2000fffe0ff */
[----:B------:R-:W-:Y:S01]  /*5f30*/  SEL R0, RZ, 0x1, P0 ;  /* 0x00000001ff007807 */ /* 0x000fe20000000000 */
[----:B------:R-:W-:Y:S01]  /*5f40*/  IMAD.U32 R10, RZ, RZ, UR9 ;  /* 0x00000009ff0a7e24 */ /* 0x000fe2000f8e00ff */
[----:B------:R-:W-:Y:S01]  /*5f50*/  UMOV UR11, UR43 ;  /* 0x0000002b000b7c82 */ /* 0x000fe20008000000 */
[----:B------:R-:W-:Y:S01]  /*5f60*/  UMOV UR12, UR36 ;  /* 0x00000024000c7c82 */ /* 0x000fe20008000000 */
[----:B------:R-:W-:Y:S01]  /*5f70*/  UMOV UR9, UR17 ;  /* 0x0000001100097c82 */ /* 0x000fe20008000000 */
[----:B------:R-:W-:Y:S01]  /*5f80*/  @P3 R2UR UR36, R24 ;  /* 0x00000000182432ca */ /* 0x000fe200000e0000 */
[----:B------:R-:W-:Y:S01]  /*5f90*/  IMAD.IADD R20, R8, 0x1, R58 ;  /* 0x0000000108147824 */ /* 0x000fe200078e023a */
[----:B------:R-:W-:Y:S01]  /*5fa0*/  @!P4 R2UR UR22, R10 ;  /* 0x000000000a16c2ca */ /* 0x000fe200000e0000 */
[----:B------:R-:W-:Y:S01]  /*5fb0*/  IMAD.U32 R11, RZ, RZ, UR8 ;  /* 0x00000008ff0b7e24 */ /* 0x000fe2000f8e00ff */
[----:B------:R-:W-:Y:S01]  /*5fc0*/  @!UP1 UIADD3 UR8, UPT, UPT, UR7, 0x3b00, URZ ;  /* 0x00003b0007089890 */ /* 0x000fe2000fffe0ff */
[----:B------:R-:W-:Y:S01]  /*5fd0*/  LOP3.LUT R25, R25, R0, RZ, 0x3c, !PT ;  /* 0x0000000019197212 */ /* 0x000fe200078e3cff */
[----:B------:R-:W-:Y:S01]  /*5fe0*/  VOTEU.ALL UP1, P4 ;  /* 0x0000000000ff7886 */ /* 0x000fe20002020000 */
[----:B------:R-:W-:Y:S01]  /*5ff0*/  IMAD.IADD R21, R13, 0x1, R60 ;  /* 0x000000010d157824 */ /* 0x000fe200078e023c */
[----:B------:R-:W-:Y:S02]  /*6000*/  @!P4 R2UR UR23, R11 ;  /* 0x000000000b17c2ca */ /* 0x000fe400000e0000 */
[----:B------:R-:W-:Y:S11]  /*6010*/  SEL R27, R27, RZ, P0 ;  /* 0x000000ff1b1b7207 */ /* 0x000ff60000000000 */
[----:B------:R2:W-:Y:S01]  /*6020*/  @!UP2 UTMALDG.3D [UR16], [UR22], desc[UR14] ;  /* 0x00000e101600a5b4 */ /* 0x0005e20008011000 */
[----:B------:R2:W-:Y:S01]  /*6030*/  @!UP1 UTMALDG.3D [UR8], [UR22], desc[UR14] ;  /* 0x00000e08160095b4 */ /* 0x0005e20008011000 */
[----:B------:R2:W-:Y:S01]  /*6040*/  @!P4 SYNCS.ARRIVE.TRANS64.RED.A0TR RZ, [UR7+0x1b8], R23 ;  /* 0x0001b817ffffc9a7 */ /* 0x0005e20008300407 */
[----:B------:R-:W-:Y:S01]  /*6050*/  UPLOP3.LUT UP1, UPT, UPT, UPT, UPT, 0x80, 0x8 ;  /* 0x000000000008789c */ /* 0x000fe20003f2f070 */
[----:B------:R-:W-:Y:S01]  /*6060*/  SYNCS.ARRIVE.TRANS64.RED.A1T0 RZ, [UR13], RZ ;  /* 0x000000ffffff79a7 */ /* 0x000fe2000810040d */
[----:B------:R-:W-:Y:S09]  /*6070*/  @P3 BRA `(.L_x_119) ;  /* 0xfffffff000303947 */ /* 0x000ff2000383ffff */
[----:B------:R-:W-:-:S04]  /*6080*/  SHF.L.U32 R3, R32, 0x1f, RZ ;  /* 0x0000001f20037819 */ /* 0x000fc800000006ff */
[----:B------:R-:W1:Y:S02]  /*6090*/  SYNCS.PHASECHK.TRANS64.TRYWAIT P0, [UR7+0x1c0], R3 ;  /* 0x0001c003ff0075a7 */ /* 0x000e640008001107 */
[----:B-1----:R-:W-:Y:S05]  /*60a0*/  @!P0 BRA `(.L_x_120) ;  /* 0x0000004400fc8947 */ /* 0x002fea0003800000 */
.L_x_257:
[----:B------:R-:W4:Y:S02]  /*60b0*/  SYNCS.PHASECHK.TRANS64.TRYWAIT P0, [UR7+0x1c8], R3 ;  /* 0x0001c803ff0075a7 */ /* 0x000f240008001107 */
[----:B----4-:R-:W-:Y:S05]  /*60c0*/  @!P0 BRA `(.L_x_121) ;  /* 0x00000048000c8947 */ /* 0x010fea0003800000 */
.L_x_259:
[----:B------:R-:W4:Y:S02]  /*60d0*/  SYNCS.PHASECHK.TRANS64.TRYWAIT P0, [UR7+0x1d0], R3 ;  /* 0x0001d003ff0075a7 */ /* 0x000f240008001107 */
[----:B----4-:R-:W-:Y:S05]  /*60e0*/  @!P0 BRA `(.L_x_122) ;  /* 0x00000048001c8947 */ /* 0x010fea0003800000 */
.L_x_261:
[----:B-1----:R-:W-:-:S07]  /*60f0*/  MOV R0, UR7 ;  /* 0x0000000700007c02 */ /* 0x002fce0008000f00 */
.L_x_123:
[----:B-1----:R-:W-:-:S04]  /*6100*/  SHF.L.U32 R3, R32, 0x1f, RZ ;  /* 0x0000001f20037819 */ /* 0x002fc800000006ff */
[----:B------:R1:W4:Y:S03]  /*6110*/  SYNCS.PHASECHK.TRANS64.TRYWAIT P0, [R0+URZ+0x1d8], R3 ;  /* 0x0001d803000075a7 */ /* 0x00032600080011ff */
[----:B----4-:R-:W-:Y:S05]  /*6120*/  @!P0 NANOSLEEP.SYNCS 0x989680 ;  /* 0x009896800000895d */ /* 0x010fea0003900000 */
[----:B------:R-:W4:Y:S02]  /*6130*/  @!P0 SYNCS.PHASECHK.TRANS64 P0, [R0+URZ+0x1d8], R3 ;  /* 0x0001d803000085a7 */ /* 0x000f2400080010ff */
[----:B--2-4-:R-:W-:Y:S05]  /*6140*/  @P0 EXIT ;  /* 0x000000000000094d */ /* 0x014fea0003800000 */
[----:B------:R-:W-:Y:S05]  /*6150*/  BRA `(.L_x_123) ;  /* 0xfffffffc00e87947 */ /* 0x000fea000383ffff */
.L_x_108:
[----:B------:R-:W-:-:S06]  /*6160*/  UISETP.GE.AND UP1, UPT, UR10, 0x4, UPT ;  /* 0x000000040a00788c */ /* 0x000fcc000bf26270 */
[----:B------:R-:W-:-:S13]  /*6170*/  PLOP3.LUT P0, PT, PT, PT, UP1, 0x80, 0x8 ;  /* 0x000000000008781c */ /* 0x000fda0003f0f018 */
[----:B------:R-:W-:Y:S05]  /*6180*/  @!P0 EXIT ;  /* 0x000000000000894d */ /* 0x000fea0003800000 */
[----:B------:R-:W-:Y:S01]  /*6190*/  BAR.SYNC.DEFER_BLOCKING 0x6, 0xa0 ;  /* 0x0182800000007b1d */ /* 0x000fe20000010000 */
[----:B------:R-:W-:Y:S02]  /*61a0*/  IMAD.SHL.U32 R4, R66, 0x200000, RZ ;  /* 0x0020000042047824 */ /* 0x000fe400078e00ff */
[----:B------:R-:W-:Y:S02]  /*61b0*/  HFMA2 R71, -RZ, RZ, 0, 5.9604644775390625e-08 ;  /* 0x00000001ff477431 */ /* 0x000fe400000001ff */
[C---:B------:R-:W-:Y:S01]  /*61c0*/  IMAD.SHL.U32 R65, R72.reuse, 0x10, RZ ;  /* 0x0000001048417824 */ /* 0x040fe200078e00ff */
[----:B------:R-:W-:Y:S01]  /*61d0*/  MOV R69, RZ ;  /* 0x000000ff00457202 */ /* 0x000fe20000000f00 */
[----:B------:R-:W-:Y:S01]  /*61e0*/  IMAD.U32 R33, R72, 0x10000, RZ ;  /* 0x0001000048217824 */ /* 0x000fe200078e00ff */
[----:B------:R-:W-:Y:S01]  /*61f0*/  UMOV UR48, 0x400 ;  /* 0x0000040000307882 */ /* 0x000fe20000000000 */
[----:B------:R-:W1:Y:S01]  /*6200*/  LDC R63, c[0x0][0x370] ;  /* 0x0000dc00ff3f7b82 */ /* 0x000e620000000800 */
[----:B------:R-:W-:Y:S01]  /*6210*/  ULEA UR48, UR37, UR48, 0x18 ;  /* 0x0000003025307291 */ /* 0x000fe2000f8ec0ff */
[----:B------:R-:W-:Y:S01]  /*6220*/  LOP3.LUT R4, R4, 0x200000, RZ, 0xc0, !PT ;  /* 0x0020000004047812 */ /* 0x000fe200078ec0ff */
[----:B------:R-:W-:Y:S01]  /*6230*/  IMAD.SHL.U32 R64, R72, 0x2, RZ ;  /* 0x0000000248407824 */ /* 0x000fe200078e00ff */
[C---:B------:R-:W-:Y:S01]  /*6240*/  LOP3.LUT R5, R65.reuse, 0x40, RZ, 0xc0, !PT ;  /* 0x0000004041057812 */ /* 0x040fe200078ec0ff */
[----:B------:R-:W-:Y:S01]  /*6250*/  IMAD.SHL.U32 R3, R66, 0x200, RZ ;  /* 0x0000020042037824 */ /* 0x000fe200078e00ff */
[----:B------:R-:W-:Y:S01]  /*6260*/  LOP3.LUT R2, R65, 0x5b0, RZ, 0xc0, !PT ;  /* 0x000005b041027812 */ /* 0x000fe200078ec0ff */
[----:B------:R-:W-:Y:S01]  /*6270*/  UIADD3 UR4, UPT, UPT, UR48, 0x300, URZ ;  /* 0x0000030030047890 */ /* 0x000fe2000fffe0ff */
[----:B------:R-:W2:Y:S01]  /*6280*/  LDC R28, c[0x0][0xb0c] ;  /* 0x0002c300ff1c7b82 */ /* 0x000ea20000000800 */
[----:B------:R-:W-:Y:S01]  /*6290*/  LOP3.LUT R33, R4, 0x400000, R33, 0xf8, !PT ;  /* 0x0040000004217812 */ /* 0x000fe200078ef821 */
[----:B------:R-:W-:Y:S01]  /*62a0*/  IMAD.MOV.U32 R30, RZ, RZ, RZ ;  /* 0x000000ffff1e7224 */ /* 0x000fe200078e00ff */
[----:B------:R-:W-:Y:S01]  /*62b0*/  LOP3.LUT R64, R5, 0x8, R64, 0xf8, !PT ;  /* 0x0000000805407812 */ /* 0x000fe200078ef840 */
[----:B------:R-:W-:Y:S01]  /*62c0*/  IMAD.MOV.U32 R70, RZ, RZ, RZ ;  /* 0x000000ffff467224 */ /* 0x000fe200078e00ff */
[----:B------:R-:W-:Y:S01]  /*62d0*/  LOP3.LUT R3, R2, 0x200, R3, 0xf8, !PT ;  /* 0x0000020002037812 */ /* 0x000fe200078ef803 */
[----:B------:R-:W-:Y:S01]  /*62e0*/  IMAD.MOV.U32 R76, RZ, RZ, RZ ;  /* 0x000000ffff4c7224 */ /* 0x000fe200078e00ff */
[----:B------:R-:W-:Y:S01]  /*62f0*/  LOP3.LUT P0, RZ, R65, 0x40, RZ, 0xc0, !PT ;  /* 0x0000004041ff7812 */ /* 0x000fe2000780c0ff */
[----:B------:R-:W3:Y:S01]  /*6300*/  LDC R61, c[0x0][0xb20] ;  /* 0x0002c800ff3d7b82 */ /* 0x000ee20000000800 */
[----:B------:R-:W4:Y:S01]  /*6310*/  LDS R0, [UR48+0x2a0] ;  /* 0x0002a030ff007984 */ /* 0x000f220008000800 */
[----:B------:R-:W-:Y:S01]  /*6320*/  LOP3.LUT R64, R3, R64, RZ, 0xfc, !PT ;  /* 0x0000004003407212 */ /* 0x000fe200078efcff */
[----:B------:R-:W-:Y:S01]  /*6330*/  IMAD.U32 R67, RZ, RZ, UR4 ;  /* 0x00000004ff437e24 */ /* 0x000fe2000f8e00ff */
[----:B------:R-:W-:Y:S01]  /*6340*/  LOP3.LUT R72, R72, 0x60, RZ, 0xc0, !PT ;  /* 0x0000006048487812 */ /* 0x000fe200078ec0ff */
[----:B------:R-:W1:Y:S03]  /*6350*/  LDCU.64 UR52, c[0x0][0x348] ;  /* 0x00006900ff3477ac */ /* 0x000e660008000a00 */
[----:B------:R-:W1:Y:S01]  /*6360*/  LDC R27, c[0x0][0xb30] ;  /* 0x0002cc00ff1b7b82 */ /* 0x000e620000000800 */
[----:B------:R-:W1:Y:S01]  /*6370*/  LDCU.64 UR38, c[0x0][0x888] ;  /* 0x00011100ff2677ac */ /* 0x000e620008000a00 */
[----:B------:R-:W1:Y:S06]  /*6380*/  LDCU.64 UR44, c[0x0][0x890] ;  /* 0x00011200ff2c77ac */ /* 0x000e6c0008000a00 */
[----:B------:R-:W1:Y:S01]  /*6390*/  LDC.64 R56, c[0x0][0xb10] ;  /* 0x0002c400ff387b82 */ /* 0x000e620000000a00 */
[----:B------:R-:W-:Y:S01]  /*63a0*/  UMOV UR49, URZ ;  /* 0x000000ff00317c82 */ /* 0x000fe20008000000 */
[----:B------:R-:W-:-:S06]  /*63b0*/  UMOV UR51, URZ ;  /* 0x000000ff00337c82 */ /* 0x000fcc0008000000 */
[----:B------:R-:W1:Y:S08]  /*63c0*/  LDC.64 R24, c[0x0][0xb18] ;  /* 0x0002c600ff187b82 */ /* 0x000e700000000a00 */
[----:B------:R-:W1:Y:S08]  /*63d0*/  LDC.64 R22, c[0x0][0xb28] ;  /* 0x0002ca00ff167b82 */ /* 0x000e700000000a00 */
[----:B------:R-:W1:Y:S01]  /*63e0*/  LDC.64 R54, c[0x0][0x8b0] ;  /* 0x00022c00ff367b82 */ /* 0x000e620000000a00 */
[----:B----4-:R-:W-:Y:S01]  /*63f0*/  IMAD.IADD R33, R0, 0x1, R33 ;  /* 0x0000000100217824 */ /* 0x010fe200078e0221 */
[----:B------:R-:W-:-:S06]  /*6400*/  P2R R0, PR, RZ, 0x1 ;  /* 0x00000001ff007803 */ /* 0x000fcc0000000000 */
[----:B------:R-:W4:Y:S08]  /*6410*/  LDC.64 R52, c[0x0][0x8a8] ;  /* 0x00022a00ff347b82 */ /* 0x000f300000000a00 */
[----:B--23--:R-:W1:Y:S02]  /*6420*/  LDC R62, c[0x0][0x374] ;  /* 0x0000dd00ff3e7b82 */ /* 0x00ce640000000800 */
.L_x_167:
[C---:B------:R-:W-:Y:S02]  /*6430*/  LEA R0, R76.reuse, UR48, 0x3 ;  /* 0x000000304c007c11 */ /* 0x040fe4000f8e18ff */
[----:B------:R-:W-:Y:S02]  /*6440*/  SHF.L.U32 R3, R69, 0x1f, RZ ;  /* 0x0000001f45037819 */ /* 0x000fe400000006ff */
[----:B------:R-:W-:Y:S02]  /*6450*/  LEA R16, R76, UR48, 0x4 ;  /* 0x000000304c107c11 */ /* 0x000fe4000f8e20ff */
[----:B------:R-:W2:Y:S02]  /*6460*/  SYNCS.PHASECHK.TRANS64.TRYWAIT P0, [R0+URZ+0x1f0], R3 ;  /* 0x0001f003000075a7 */ /* 0x000ea400080011ff */
[----:B-12---:R-:W-:Y:S05]  /*6470*/  @!P0 BRA `(.L_x_124) ;  /* 0x0000004400508947 */ /* 0x006fea0003800000 */
.L_x_262:
[----:B------:R-:W3:Y:S01]  /*6480*/  LDC.64 R12, c[0x0][0xb10] ;  /* 0x0002c400ff0c7b82 */ /* 0x000ee20000000a00 */
[----:B------:R-:W4:Y:S01]  /*6490*/  LDS.128 R16, [R16+0x280] ;  /* 0x0002800010107984 */ /* 0x000f220000000c00 */
[----:B-1----:R-:W-:Y:S01]  /*64a0*/  ISETP.NE.AND P1, PT, R27, 0x1, PT ;  /* 0x000000011b00780c */ /* 0x002fe20003f25270 */
[----:B--2---:R-:W-:Y:S01]  /*64b0*/  VIADD R0, R0, 0x200 ;  /* 0x0000020000007836 */ /* 0x004fe20000000000 */
[----:B------:R-:W-:Y:S04]  /*64c0*/  ISETP.GE.AND P0, PT, R26, 0x1, PT ;  /* 0x000000011a00780c */ /* 0x000fe80003f06270 */
[----:B------:R-:W1:Y:S01]  /*64d0*/  LDC.64 R10, c[0x0][0xb18] ;  /* 0x0002c600ff0a7b82 */ /* 0x000e620000000a00 */
[----:B------:R-:W-:Y:S01]  /*64e0*/  PRMT R0, RZ, 0x654, R0 ;  /* 0x00000654ff007816 */ /* 0x000fe20000000000 */
[----:B------:R-:W-:Y:S01]  /*64f0*/  @!PT LDS RZ, [RZ] ;  /* 0x00000000fffff984 */ /* 0x000fe20000000800 */
[----:B------:R-:W-:Y:S01]  /*6500*/  @!PT LDS RZ, [RZ] ;  /* 0x00000000fffff984 */ /* 0x000fe20000000800 */
[----:B------:R-:W-:Y:S01]  /*6510*/  @!PT LDS RZ, [RZ] ;  /* 0x00000000fffff984 */ /* 0x000fe20000000800 */
[----:B------:R-:W-:Y:S01]  /*6520*/  @!PT LDS RZ, [RZ] ;  /* 0x00000000fffff984 */ /* 0x000fe20000000800 */
[----:B------:R2:W-:Y:S06]  /*6530*/  MEMBAR.ALL.CTA ;  /* 0x0000000000007992 */ /* 0x0005ec0000008000 */
[----:B--2---:R-:W2:Y:S01]  /*6540*/  FENCE.VIEW.ASYNC.S ;  /* 0x00000000000073c6 */ /* 0x004ea20000000000 */
[----:B------:R-:W1:Y:S08]  /*6550*/  @!P1 LDC R14, c[0x0][0xb20] ;  /* 0x0002c800ff0e9b82 */ /* 0x000e700000000800 */
[----:B------:R-:W1:Y:S01]  /*6560*/  @!P1 LDC R9, c[0x0][0xb0c] ;  /* 0x0002c300ff099b82 */ /* 0x000e620000000800 */
[----:B--2---:R2:W-:Y:S01]  /*6570*/  SYNCS.ARRIVE.TRANS64.RED.A1T0 RZ, [R0+URZ], RZ ;  /* 0x000000ff00ff79a7 */ /* 0x0045e200081004ff */
[----:B----4-:R-:W-:Y:S04]  /*6580*/  LOP3.LUT P4, RZ, R18, 0x1, RZ, 0xc0, !PT ;  /* 0x0000000112ff7812 */ /* 0x010fe8000788c0ff */
[----:B------:R-:W-:Y:S09]  /*6590*/  P2R R73, PR, RZ, 0x10 ;  /* 0x00000010ff497803 */ /* 0x000ff20000000000 */
[----:B------:R-:W-:Y:S02]  /*65a0*/  @P4 MOV R31, R16 ;  /* 0x00000010001f4202 */ /* 0x000fe40000000f00 */
[----:B------:R-:W-:Y:S01]  /*65b0*/  @P4 LOP3.LUT R29, R17, 0xffff, RZ, 0xc0, !PT ;  /* 0x0000ffff111d4812 */ /* 0x000fe200078ec0ff */
[----:B--23--:R-:W-:Y:S06]  /*65c0*/  @!P0 BRA `(.L_x_125) ;  /* 0x0000000000a48947 */ /* 0x00cfec0003800000 */
[----:B------:R-:W-:Y:S01]  /*65d0*/  IMAD.HI.U32 R36, R62, R25, RZ ;  /* 0x000000193e247227 */ /* 0x000fe200078e00ff */
[----:B------:R-:W-:Y:S02]  /*65e0*/  ISETP.NE.AND P0, PT, R24, 0x1, PT ;  /* 0x000000011800780c */ /* 0x000fe40003f05270 */
[----:B------:R-:W-:Y:S01]  /*65f0*/  ISETP.NE.AND P2, PT, R26, 0x1, PT ;  /* 0x000000011a00780c */ /* 0x000fe20003f45270 */
[-C--:B------:R-:W-:Y:S01]  /*6600*/  IMAD.HI.U32 R34, R63, R56.reuse, RZ ;  /* 0x000000383f227227 */ /* 0x080fe200078e00ff */
[----:B------:R-:W-:Y:S02]  /*6610*/  SHF.R.U32.HI R37, RZ, R61, R36 ;  /* 0x0000003dff257219 */ /* 0x000fe40000011624 */
[----:B------:R-:W-:Y:S01]  /*6620*/  ISETP.NE.AND P3, PT, R28, 0x1, PT ;  /* 0x000000011c00780c */ /* 0x000fe20003f65270 */
[----:B------:R-:W-:Y:S01]  /*6630*/  IMAD.HI.U32 R40, R29, R25, RZ ;  /* 0x000000191d287227 */ /* 0x000fe200078e00ff */
[----:B------:R-:W-:Y:S02]  /*6640*/  SHF.R.U32.HI R34, RZ, R57, R34 ;  /* 0x00000039ff227219 */ /* 0x000fe40000011622 */
[----:B------:R-:W-:Y:S01]  /*6650*/  SEL R3, R62, R37, !P0 ;  /* 0x000000253e037207 */ /* 0x000fe20004000000 */
[----:B------:R-:W-:Y:S01]  /*6660*/  IMAD.HI.U32 R38, R31, R56, RZ ;  /* 0x000000381f267227 */ /* 0x000fe200078e00ff */
[----:B------:R-:W-:Y:S03]  /*6670*/  SEL R7, R63, R34, !P3 ;  /* 0x000000223f077207 */ /* 0x000fe60005800000 */
[-C--:B------:R-:W-:Y:S01]  /*6680*/  IMAD.HI.U32 R34, R3, R22.reuse, RZ ;  /* 0x0000001603227227 */ /* 0x080fe200078e00ff */
[----:B------:R-:W-:Y:S03]  /*6690*/  SHF.R.U32.HI R38, RZ, R57, R38 ;  /* 0x00000039ff267219 */ /* 0x000fe60000011626 */
[----:B------:R-:W-:Y:S01]  /*66a0*/  IMAD.HI.U32 R36, R7, R22, RZ ;  /* 0x0000001607247227 */ /* 0x000fe200078e00ff */
[----:B------:R-:W-:Y:S02]  /*66b0*/  @P2 SHF.R.U32.HI R3, RZ, R23, R34 ;  /* 0x00000017ff032219 */ /* 0x000fe40000011622 */
[----:B------:R-:W-:Y:S02]  /*66c0*/  SHF.R.U32.HI R34, RZ, R61, R40 ;  /* 0x0000003dff227219 */ /* 0x000fe40000011628 */
[----:B------:R-:W-:Y:S01]  /*66d0*/  @P2 SHF.R.U32.HI R7, RZ, R23, R36 ;  /* 0x00000017ff072219 */ /* 0x000fe20000011624 */
[C---:B------:R-:W-:Y:S01]  /*66e0*/  IMAD R2, R26.reuse, R3, RZ ;  /* 0x000000031a027224 */ /* 0x040fe200078e02ff */
[----:B------:R-:W-:Y:S02]  /*66f0*/  SEL R5, R29, R34, !P0 ;  /* 0x000000221d057207 */ /* 0x000fe40004000000 */
[----:B------:R-:W-:Y:S01]  /*6700*/  SEL R3, R31, R38, !P3 ;  /* 0x000000261f037207 */ /* 0x000fe20005800000 */
[----:B------:R-:W-:Y:S01]  /*6710*/  IMAD R4, R26, R7, RZ ;  /* 0x000000071a047224 */ /* 0x000fe200078e02ff */
[C---:B------:R-:W-:Y:S01]  /*6720*/  ISETP.GE.AND P0, PT, R5.reuse, R2, PT ;  /* 0x000000020500720c */ /* 0x040fe20003f06270 */
[----:B------:R-:W-:Y:S03]  /*6730*/  IMAD.HI.U32 R6, R5, R22, RZ ;  /* 0x0000001605067227 */ /* 0x000fe600078e00ff */
[----:B------:R-:W-:Y:S01]  /*6740*/  ISETP.GE.OR P0, PT, R3, R4, P0 ;  /* 0x000000040300720c */ /* 0x000fe20000706670 */
[----:B------:R-:W-:Y:S01]  /*6750*/  IMAD.MOV R4, RZ, RZ, -R3 ;  /* 0x000000ffff047224 */ /* 0x000fe200078e0a03 */
[-C--:B------:R-:W-:Y:S03]  /*6760*/  SHF.R.U32.HI R6, RZ, R23.reuse, R6 ;  /* 0x00000017ff067219 */ /* 0x080fe60000011606 */
[----:B------:R-:W-:Y:S01]  /*6770*/  IMAD R31, R28, R4, R31 ;  /* 0x000000041c1f7224 */ /* 0x000fe200078e021f */
[----:B------:R-:W-:Y:S05]  /*6780*/  SEL R15, R5, R6, !P2 ;  /* 0x00000006050f7207 */ /* 0x000fea0005000000 */
[----:B------:R-:W-:Y:S02]  /*6790*/  IMAD.MOV R6, RZ, RZ, -R15 ;  /* 0x000000ffff067224 */ /* 0x000fe400078e0a0f */
[C---:B------:R-:W-:Y:S04]  /*67a0*/  @!P0 IMAD.HI.U32 R2, R3.reuse, R22, RZ ;  /* 0x0000001603028227 */ /* 0x040fe800078e00ff */
[----:B------:R-:W-:Y:S01]  /*67b0*/  IMAD R6, R26, R6, R5 ;  /* 0x000000061a067224 */ /* 0x000fe200078e0205 */
[----:B------:R-:W-:Y:S04]  /*67c0*/  @!P0 SHF.R.U32.HI R2, RZ, R23, R2 ;  /* 0x00000017ff028219 */ /* 0x000fe80000011602 */
[----:B------:R-:W-:Y:S02]  /*67d0*/  @!P0 SEL R0, R3, R2, !P2 ;  /* 0x0000000203008207 */ /* 0x000fe40005000000 */
[----:B------:R-:W-:Y:S02]  /*67e0*/  IADD3 R2, PT, PT, -R5, RZ, RZ ;  /* 0x000000ff05027210 */ /* 0x000fe40007ffe1ff */
[----:B------:R-:W-:Y:S01]  /*67f0*/  @!P0 IADD3 R8, PT, PT, R15, -R0, RZ ;  /* 0x800000000f088210 */ /* 0x000fe20007ffe0ff */
[----:B------:R-:W-:Y:S02]  /*6800*/  @!P0 IMAD R0, R7, R6, R0 ;  /* 0x0000000607008224 */ /* 0x000fe400078e0200 */
[----:B------:R-:W-:Y:S02]  /*6810*/  IMAD R29, R24, R2, R29 ;  /* 0x00000002181d7224 */ /* 0x000fe400078e021d */
[----:B------:R-:W-:Y:S02]  /*6820*/  @!P0 IMAD R5, R8, R26, R3 ;  /* 0x0000001a08058224 */ /* 0x000fe400078e0203 */
[----:B------:R-:W-:Y:S04]  /*6830*/  @!P0 IMAD.MOV.U32 R3, RZ, RZ, R0 ;  /* 0x000000ffff038224 */ /* 0x000fe800078e0000 */
[----:B------:R-:W-:Y:S02]  /*6840*/  IMAD R31, R3, R28, R31 ;  /* 0x0000001c031f7224 */ /* 0x000fe400078e021f */
[----:B------:R-:W-:Y:S07]  /*6850*/  IMAD R29, R5, R24, R29 ;  /* 0x00000018051d7224 */ /* 0x000fee00078e021d */
.L_x_125:
[----:B-1----:R-:W-:Y:S01]  /*6860*/  @!P1 ISETP.NE.AND P0, PT, R10, 0x1, PT ;  /* 0x000000010a00980c */ /* 0x002fe20003f05270 */
[----:B------:R-:W-:Y:S01]  /*6870*/  @!P1 IMAD.HI.U32 R3, R29, R11, RZ ;  /* 0x0000000b1d039227 */ /* 0x000fe200078e00ff */
[----:B------:R-:W-:Y:S01]  /*6880*/  R2UR UR42, R21 ;  /* 0x00000000152a72ca */ /* 0x000fe200000e0000 */
[----:B------:R-:W-:Y:S01]  /*6890*/  BSSY.RECONVERGENT B6, `(.L_x_126) ;  /* 0x0000031000067945 */ /* 0x000fe20003800200 */
[----:B------:R-:W-:Y:S01]  /*68a0*/  R2UR UR41, R20 ;  /* 0x00000000142972ca */ /* 0x000fe200000e0000 */
[----:B------:R-:W-:Y:S01]  /*68b0*/  @!P1 IMAD.HI.U32 R0, R31, R12, RZ ;  /* 0x0000000c1f009227 */ /* 0x000fe200078e00ff */
[----:B------:R-:W-:Y:S02]  /*68c0*/  @!P1 SHF.R.U32.HI R2, RZ, R14, R3 ;  /* 0x0000000eff029219 */ /* 0x000fe40000011603 */
[----:B------:R-:W-:Y:S01]  /*68d0*/  @!P1 ISETP.NE.AND P2, PT, R9, 0x1, PT ;  /* 0x000000010900980c */ /* 0x000fe20003f45270 */
[----:B------:R-:W-:Y:S01]  /*68e0*/  VIADD R76, R76, 0x1 ;  /* 0x000000014c4c7836 */ /* 0x000fe20000000000 */
[----:B------:R-:W-:Y:S02]  /*68f0*/  @!P1 SEL R2, R29, R2, !P0 ;  /* 0x000000021d029207 */ /* 0x000fe40004000000 */
[----:B------:R-:W-:Y:S02]  /*6900*/  @!P1 SHF.R.U32.HI R0, RZ, R13, R0 ;  /* 0x0000000dff009219 */ /* 0x000fe40000011600 */
[----:B------:R-:W-:Y:S01]  /*6910*/  LOP3.LUT P0, RZ, R67, 0x90, RZ, 0xc0, !PT ;  /* 0x0000009043ff7812 */ /* 0x000fe2000780c0ff */
[----:B------:R-:W-:Y:S01]  /*6920*/  USHF.L.U32 UR42, UR42, 0x6, URZ ;  /* 0x000000062a2a7899 */ /* 0x000fe200080006ff */
[----:B------:R-:W-:Y:S01]  /*6930*/  @!P1 SEL R3, R31, R0, !P2 ;  /* 0x000000001f039207 */ /* 0x000fe20005000000 */
[----:B------:R-:W-:Y:S01]  /*6940*/  USHF.L.U32 UR41, UR41, 0x7, URZ ;  /* 0x0000000729297899 */ /* 0x000fe200080006ff */
[----:B------:R-:W-:Y:S03]  /*6950*/  @P4 SHF.R.U32.HI R68, RZ, 0x10, R17 ;  /* 0x00000010ff444819 */ /* 0x000fe60000011611 */
[----:B------:R-:W-:Y:S02]  /*6960*/  @!P1 IMAD.IADD R0, R2, 0x1, -R3 ;  /* 0x0000000102009824 */ /* 0x000fe400078e0a03 */
[----:B------:R-:W-:Y:S02]  /*6970*/  @!P1 IMAD.IADD R2, R3, 0x1, -R2 ;  /* 0x0000000103029824 */ /* 0x000fe400078e0a02 */
[----:B------:R-:W-:Y:S02]  /*6980*/  @!P1 IMAD R31, R0, R9, R31 ;  /* 0x00000009001f9224 */ /* 0x000fe400078e021f */
[----:B------:R-:W-:Y:S01]  /*6990*/  @!P1 IMAD R29, R2, R10, R29 ;  /* 0x0000000a021d9224 */ /* 0x000fe200078e021d */
[----:B------:R-:W-:Y:S06]  /*69a0*/  @!P0 BRA `(.L_x_127) ;  /* 0x00000000007c8947 */ /* 0x000fec0003800000 */
[----:B------:R-:W1:Y:S01]  /*69b0*/  LDCU.64 UR8, c[0x4][0x80] ;  /* 0x01001000ff0877ac */ /* 0x000e620008000a00 */
[----:B------:R-:W-:Y:S01]  /*69c0*/  MOV R2, 0x0 ;  /* 0x0000000000027802 */ /* 0x000fe20000000f00 */
[----:B------:R-:W-:Y:S02]  /*69d0*/  HFMA2 R12, -RZ, RZ, 0, 5.9604644775390625e-08 ;  /* 0x00000001ff0c7431 */ /* 0x000fe400000001ff */
[----:B------:R-:W-:Y:S01]  /*69e0*/  IMAD.MOV.U32 R8, RZ, RZ, 0x70 ;  /* 0x00000070ff087424 */ /* 0x000fe200078e00ff */
[----:B------:R2:W3:Y:S01]  /*69f0*/  LDC.64 R14, c[0x4][R2] ;  /* 0x01000000020e7b82 */ /* 0x0004e20000000a00 */
[----:B------:R-:W4:Y:S01]  /*6a00*/  LDCU.64 UR6, c[0x4][0x88] ;  /* 0x01001100ff0677ac */ /* 0x000f220008000a00 */
[----:B------:R-:W-:Y:S01]  /*6a10*/  IMAD.MOV.U32 R13, RZ, RZ, RZ ;  /* 0x000000ffff0d7224 */ /* 0x000fe200078e00ff */
[----:B------:R-:W2:Y:S01]  /*6a20*/  LDCU.64 UR4, c[0x4][0x8] ;  /* 0x01000100ff0477ac */ /* 0x000ea20008000a00 */
[----:B-1----:R-:W-:Y:S01]  /*6a30*/  MOV R5, UR9 ;  /* 0x0000000900057c02 */ /* 0x002fe20008000f00 */
[----:B------:R-:W-:Y:S01]  /*6a40*/  IMAD.U32 R4, RZ, RZ, UR8 ;  /* 0x00000008ff047e24 */ /* 0x000fe2000f8e00ff */
[----:B----4-:R-:W-:Y:S01]  /*6a50*/  MOV R7, UR7 ;  /* 0x0000000700077c02 */ /* 0x010fe20008000f00 */
[----:B------:R-:W-:Y:S01]  /*6a60*/  IMAD.U32 R6, RZ, RZ, UR6 ;  /* 0x00000006ff067e24 */ /* 0x000fe2000f8e00ff */
[----:B--2---:R-:W-:Y:S01]  /*6a70*/  MOV R11, UR5 ;  /* 0x00000005000b7c02 */ /* 0x004fe20008000f00 */
[----:B------:R-:W-:Y:S02]  /*6a80*/  IMAD.U32 R10, RZ, RZ, UR4 ;  /* 0x00000004ff0a7e24 */ /* 0x000fe4000f8e00ff */
[----:B------:R-:W-:Y:S07]  /*6a90*/  LEPC R20, `(.L_x_128) ;  /* 0x000000001014794e */ /* 0x000fee0000000000 */
[----:B---3-5:R-:W-:Y:S05]  /*6aa0*/  CALL.ABS.NOINC R14 ;  /* 0x000000000e007343 */ /* 0x028fea0003c00000 */
.L_x_128:
[----:B------:R-:W1:Y:S01]  /*6ab0*/  LDCU.64 UR8, c[0x4][0x80] ;  /* 0x01001000ff0877ac */ /* 0x000e620008000a00 */
[----:B------:R-:W2:Y:S01]  /*6ac0*/  LDC.64 R2, c[0x4][R2] ;  /* 0x0100000002027b82 */ /* 0x000ea20000000a00 */
[----:B------:R-:W-:Y:S02]  /*6ad0*/  HFMA2 R12, -RZ, RZ, 0, 5.9604644775390625e-08 ;  /* 0x00000001ff0c7431 */ /* 0x000fe400000001ff */
[----:B------:R-:W-:Y:S02]  /*6ae0*/  IMAD.MOV.U32 R8, RZ, RZ, 0x70 ;  /* 0x00000070ff087424 */ /* 0x000fe400078e00ff */
[----:B------:R-:W-:Y:S01]  /*6af0*/  IMAD.MOV.U32 R13, RZ, RZ, RZ ;  /* 0x000000ffff0d7224 */ /* 0x000fe200078e00ff */
[----:B------:R-:W3:Y:S01]  /*6b00*/  LDCU.64 UR6, c[0x4][0x88] ;  /* 0x01001100ff0677ac */ /* 0x000ee20008000a00 */
[----:B------:R-:W4:Y:S01]  /*6b10*/  LDCU.64 UR4, c[0x4][0x8] ;  /* 0x01000100ff0477ac */ /* 0x000f220008000a00 */
[----:B-1----:R-:W-:Y:S02]  /*6b20*/  MOV R4, UR8 ;  /* 0x0000000800047c02 */ /* 0x002fe40008000f00 */
[----:B------:R-:W-:Y:S02]  /*6b30*/  MOV R5, UR9 ;  /* 0x0000000900057c02 */ /* 0x000fe40008000f00 */
[----:B---3--:R-:W-:Y:S01]  /*6b40*/  MOV R7, UR7 ;  /* 0x0000000700077c02 */ /* 0x008fe20008000f00 */
[----:B------:R-:W-:Y:S01]  /*6b50*/  IMAD.U32 R6, RZ, RZ, UR6 ;  /* 0x00000006ff067e24 */ /* 0x000fe2000f8e00ff */
[----:B----4-:R-:W-:Y:S01]  /*6b60*/  MOV R11, UR5 ;  /* 0x00000005000b7c02 */ /* 0x010fe20008000f00 */
[----:B------:R-:W-:Y:S02]  /*6b70*/  IMAD.U32 R10, RZ, RZ, UR4 ;  /* 0x00000004ff0a7e24 */ /* 0x000fe4000f8e00ff */
[----:B------:R-:W-:Y:S07]  /*6b80*/  LEPC R20, `(.L_x_127) ;  /* 0x000000001014794e */ /* 0x000fee0000000000 */
[----:B--2---:R-:W-:Y:S05]  /*6b90*/  CALL.ABS.NOINC R2 ;  /* 0x0000000002007343 */ /* 0x004fea0003c00000 */
.L_x_127:
[----:B------:R-:W-:Y:S05]  /*6ba0*/  BSYNC.RECONVERGENT B6 ;  /* 0x0000000000067941 */ /* 0x000fea0003800200 */
.L_x_126:
[----:B------:R-:W-:Y:S01]  /*6bb0*/  ISETP.NE.U32.AND P4, PT, R54, RZ, PT ;  /* 0x000000ff3600720c */ /* 0x000fe20003f85070 */
[----:B------:R-:W-:Y:S01]  /*6bc0*/  UISETP.NE.AND UP2, UPT, UR50, URZ, UPT ;  /* 0x000000ff3200728c */ /* 0x000fe2000bf45270 */
[----:B------:R-:W-:Y:S01]  /*6bd0*/  ISETP.NE.U32.AND P2, PT, RZ, UR38, PT ;  /* 0x00000026ff007c0c */ /* 0x000fe2000bf45070 */
[----:B------:R-:W-:Y:S01]  /*6be0*/  UISETP.NE.U32.AND UP1, UPT, UR44, URZ, UPT ;  /* 0x000000ff2c00728c */ /* 0x000fe2000bf25070 */
[----:B------:R-:W-:Y:S01]  /*6bf0*/  ISETP.NE.AND.EX P4, PT, R55, RZ, PT, P4 ;  /* 0x000000ff3700720c */ /* 0x000fe20003f85340 */
[----:B------:R-:W-:Y:S01]  /*6c00*/  UPLOP3.LUT UP0, UPT, UPT, UPT, UPT, 0x40, 0x4 ;  /* 0x000000000004789c */ /* 0x000fe20003f0e870 */
[----:B------:R-:W-:Y:S01]  /*6c10*/  ISETP.NE.AND.EX P2, PT, RZ, UR39, PT, P2 ;  /* 0x00000027ff007c0c */ /* 0x000fe2000bf45320 */
[----:B------:R-:W-:Y:S01]  /*6c20*/  UISETP.NE.AND.EX UP1, UPT, UR45, URZ, UPT, UP1 ;  /* 0x000000ff2d00728c */ /* 0x000fe2000bf25310 */
[----:B------:R-:W-:Y:S04]  /*6c30*/  PLOP3.LUT P1, PT, PT, PT, UP2, 0x80, 0x8 ;  /* 0x000000000008781c */ /* 0x000fe80003f2f028 */
[----:B------:R-:W-:Y:S06]  /*6c40*/  @UP2 UPLOP3.LUT UP0, UPT, UPT, UPT, UP1, 0x80, 0x8 ;  /* 0x000000000008289c */ /* 0x000fec0003f0f010 */
[----:B------:R-:W-:Y:S01]  /*6c50*/  PLOP3.LUT P0, PT, PT, PT, UP0, 0x80, 0x8 ;  /* 0x000000000008781c */ /* 0x000fe20003f0f008 */
[----:B------:R-:W-:Y:S01]  /*6c60*/  @!UPT UIADD3 URZ, UPT, UPT, URZ, URZ, URZ ;  /* 0x000000fffffff290 */ /* 0x000fe2000fffe0ff */
[----:B------:R-:W-:Y:S11]  /*6c70*/  BRA.U !UP1, `(.L_x_129) ;  /* 0x0000000109387547 */ /* 0x000ff6000b800000 */
[----:B------:R-:W-:Y:S01]  /*6c80*/  UISETP.NE.U32.AND UP0, UPT, UR38, URZ, UPT ;  /* 0x000000ff2600728c */ /* 0x000fe2000bf05070 */
[----:B------:R-:W-:Y:S02]  /*6c90*/  HFMA2 R0, -RZ, RZ, 0, 5.9604644775390625e-08 ;  /* 0x00000001ff007431 */ /* 0x000fe400000001ff */
[----:B------:R-:W-:Y:S01]  /*6ca0*/  IMAD.MOV.U32 R59, RZ, RZ, 0x1 ;  /* 0x00000001ff3b7424 */ /* 0x000fe200078e00ff */
[----:B------:R-:W-:Y:S06]  /*6cb0*/  UISETP.NE.AND.EX UP0, UPT, UR39, URZ, UPT, UP0 ;  /* 0x000000ff2700728c */ /* 0x000fec000bf05300 */
[----:B------:R-:W-:Y:S05]  /*6cc0*/  PLOP3.LUT P3, PT, PT, PT, UP0, 0x80, 0x8 ;  /* 0x000000000008781c */ /* 0x000fea0003f6f008 */
[----:B------:R-:W1:Y:S01]  /*6cd0*/  @UP0 LDCU.64 UR6, c[0x0][0x888] ;  /* 0x00011100ff0607ac */ /* 0x000e620008000a00 */
[----:B------:R-:W-:Y:S07]  /*6ce0*/  @UP0 UIMAD UR4, UR36, UR44, URZ ;  /* 0x0000002c240402a4 */ /* 0x000fee000f8e02ff */
[----:B------:R-:W-:Y:S01]  /*6cf0*/  @!P3 PRMT R59, R0, 0x7610, R59 ;  /* 0x00007610003bb816 */ /* 0x000fe2000000003b */
[----:B-1----:R-:W-:Y:S03]  /*6d00*/  @UP0 UIMAD.WIDE UR6, UR4, 0x4, UR6 ;  /* 0x00000004040608a5 */ /* 0x002fe6000f8e0206 */
[----:B------:R-:W1:Y:S03]  /*6d10*/  @!UP0 LDCU UR4, c[0x0][0x880] ;  /* 0x00011000ff0487ac */ /* 0x000e660008000800 */
[----:B------:R-:W-:Y:S01]  /*6d20*/  IMAD.U32 R2, RZ, RZ, UR6 ;  /* 0x00000006ff027e24 */ /* 0x000fe2000f8e00ff */
[----:B------:R-:W-:Y:S05]  /*6d30*/  MOV R3, UR7 ;  /* 0x0000000700037c02 */ /* 0x000fea0008000f00 */
[----:B-----5:R2:W5:Y:S02]  /*6d40*/  @P3 LDG.E R35, desc[UR46][R2.64] ;  /* 0x0000002e02233981 */ /* 0x020564000c1e1900 */
[----:B-12---:R-:W-:Y:S02]  /*6d50*/  @!P3 IMAD.U32 R35, RZ, RZ, UR4 ;  /* 0x00000004ff23be24 */ /* 0x006fe4000f8e00ff */
.L_x_129:
[----:B------:R-:W-:Y:S05]  /*6d60*/  @!P4 BRA `(.L_x_130) ;  /* 0x000000000020c947 */ /* 0x000fea0003800000 */
[----:B------:R-:W-:Y:S04]  /*6d70*/  ISETP.NE.U32.AND P3, PT, R52, RZ, PT ;  /* 0x000000ff3400720c */ /* 0x000fe80003f65070 */
[----:B------:R-:W-:Y:S11]  /*6d80*/  ISETP.NE.AND.EX P3, PT, R53, RZ, PT, P3 ;  /* 0x000000ff3500720c */ /* 0x000ff60003f65330 */
[----:B------:R-:W-:Y:S02]  /*6d90*/  @!UPT UIADD3 URZ, UPT, UPT, URZ, URZ, URZ ;  /* 0x000000fffffff290 */ /* 0x000fe4000fffe0ff */
[----:B------:R-:W1:Y:S01]  /*6da0*/  @P3 LDC.64 R2, c[0x0][0x8a8] ;  /* 0x00022a00ff023b82 */ /* 0x000e620000000a00 */
[----:B------:R-:W-:Y:S04]  /*6db0*/  @P3 IMAD R0, R54, UR36, RZ ;  /* 0x0000002436003c24 */ /* 0x000fe8000f8e02ff */
[----:B-1----:R-:W-:Y:S05]  /*6dc0*/  @P3 IMAD.WIDE R2, R0, 0x4, R2 ;  /* 0x0000000400023825 */ /* 0x002fea00078e0202 */
[----:B-----5:R1:W5:Y:S02]  /*6dd0*/  @P3 LDG.E R32, desc[UR46][R2.64] ;  /* 0x0000002e02203981 */ /* 0x020364000c1e1900 */
[----:B-1----:R-:W2:Y:S02]  /*6de0*/  @!P3 LDC R32, c[0x0][0x8a0] ;  /* 0x00022800ff20bb82 */ /* 0x002ea40000000800 */
.L_x_130:
[----:B-----5:R-:W-:Y:S01]  /*6df0*/  FSETP.NEU.AND P3, PT, R35, RZ, PT ;  /* 0x000000ff2300720b */ /* 0x020fe20003f6d000 */
[----:B------:R-:W-:Y:S01]  /*6e00*/  IMAD.SHL.U32 R77, R64, 0x2, RZ ;  /* 0x00000002404d7824 */ /* 0x000fe200078e00ff */
[----:B------:R-:W-:Y:S01]  /*6e10*/  SEL R5, RZ, 0xffffffff, P2 ;  /* 0xffffffffff057807 */ /* 0x000fe20001000000 */
[----:B------:R-:W-:Y:S01]  /*6e20*/  BSSY B1, `(.L_x_131) ;  /* 0x0000034000017945 */ /* 0x000fe20003800000 */
[----:B------:R-:W-:Y:S01]  /*6e30*/  @P1 LOP3.LUT P2, RZ, R59, 0xff, RZ, 0xc0, !PT ;  /* 0x000000ff3bff1812 */ /* 0x000fe2000784c0ff */
[----:B------:R-:W-:Y:S01]  /*6e40*/  IMAD.MOV.U32 R39, RZ, RZ, 0x1 ;  /* 0x00000001ff277424 */ /* 0x000fe200078e00ff */
[----:B------:R-:W-:Y:S01]  /*6e50*/  @P1 SEL R0, RZ, 0xffffffff, P3 ;  /* 0xffffffffff001807 */ /* 0x000fe20001800000 */
[C---:B------:R-:W-:Y:S01]  /*6e60*/  IMAD R34, R30.reuse, 0x40, R33 ;  /* 0x000000401e227824 */ /* 0x040fe200078e0221 */
[----:B------:R-:W-:Y:S01]  /*6e70*/  LOP3.LUT R71, R71, 0x1, RZ, 0x3c, !PT ;  /* 0x0000000147477812 */ /* 0x000fe200078e3cff */
[----:B------:R-:W-:Y:S01]  /*6e80*/  IMAD.MOV.U32 R38, RZ, RZ, RZ ;  /* 0x000000ffff267224 */ /* 0x000fe200078e00ff */
[----:B------:R-:W-:Y:S02]  /*6e90*/  @P0 SEL R0, R5, R0, !P2 ;  /* 0x0000000005000207 */ /* 0x000fe40005000000 */
[----:B------:R-:W-:Y:S02]  /*6ea0*/  CS2R R50, SRZ ;  /* 0x0000000000327805 */ /* 0x000fe4000001ff00 */
[----:B------:R-:W-:Y:S02]  /*6eb0*/  LEA R74, R30, UR48, 0x3 ;  /* 0x000000301e4a7c11 */ /* 0x000fe4000f8e18ff */
[----:B------:R-:W-:Y:S02]  /*6ec0*/  CS2R R48, SRZ ;  /* 0x0000000000307805 */ /* 0x000fe4000001ff00 */
[----:B------:R-:W-:Y:S02]  /*6ed0*/  @P1 LOP3.LUT R0, R0, 0x1, RZ, 0xc0, !PT ;  /* 0x0000000100001812 */ /* 0x000fe400078ec0ff */
[----:B------:R-:W-:Y:S02]  /*6ee0*/  CS2R R42, SRZ ;  /* 0x00000000002a7805 */ /* 0x000fe4000001ff00 */
[----:B------:R-:W-:Y:S02]  /*6ef0*/  SHF.L.U32 R3, R70, 0x1f, RZ ;  /* 0x0000001f46037819 */ /* 0x000fe400000006ff */
[----:B------:R-:W-:Y:S02]  /*6f00*/  CS2R R40, SRZ ;  /* 0x0000000000287805 */ /* 0x000fe4000001ff00 */
[----:B------:R-:W-:Y:S01]  /*6f10*/  ISETP.NE.U32.OR P5, PT, R0, 0x1, !P1 ;  /* 0x000000010000780c */ /* 0x000fe20004fa5470 */
[----:B------:R-:W-:Y:S01]  /*6f20*/  VIADD R82, R77, UR48 ;  /* 0x000000304d527c36 */ /* 0x000fe20008000000 */
[----:B------:R-:W-:Y:S02]  /*6f30*/  PLOP3.LUT P2, PT, PT, PT, UP1, 0x80, 0x8 ;  /* 0x000000000008781c */ /* 0x000fe40003f4f018 */
[----:B------:R-:W-:Y:S02]  /*6f40*/  SEL R0, RZ, 0xffffffff, P3 ;  /* 0xffffffffff007807 */ /* 0x000fe40001800000 */
[----:B------:R-:W-:Y:S02]  /*6f50*/  LOP3.LUT P3, R75, R59, 0xff, RZ, 0xc0, !PT ;  /* 0x000000ff3b4b7812 */ /* 0x000fe4000786c0ff */
[----:B------:R-:W-:Y:S05]  /*6f60*/  P2R R78, PR, RZ, 0x20 ;  /* 0x00000020ff4e7803 */ /* 0x000fea0000000000 */
[----:B------:R-:W-:Y:S02]  /*6f70*/  @P5 SHF.L.U32 R2, R71, 0x1f, RZ ;  /* 0x0000001f47025819 */ /* 0x000fe400000006ff */
[----:B------:R-:W-:Y:S02]  /*6f80*/  @P2 SEL R0, R5, R0, !P3 ;  /* 0x0000000005002207 */ /* 0x000fe40005800000 */
[----:B------:R-:W1:Y:S02]  /*6f90*/  @P5 SYNCS.PHASECHK.TRANS64.TRYWAIT P1, [UR48+0x1a0], R2 ;  /* 0x0001a002ff0055a7 */ /* 0x000e640008021130 */
[----:B------:R-:W-:Y:S04]  /*6fa0*/  LOP3.LUT R0, R0, 0x1, RZ, 0xc0, !PT ;  /* 0x0000000100007812 */ /* 0x000fe800078ec0ff */
[----:B------:R-:W-:Y:S04]  /*6fb0*/  ISETP.NE.U32.AND P4, PT, R0, 0x1, PT ;  /* 0x000000010000780c */ /* 0x000fe80003f85070 */
[----:B------:R-:W-:Y:S01]  /*6fc0*/  P2R R80, PR, RZ, 0x10 ;  /* 0x00000010ff507803 */ /* 0x000fe20000000000 */
[----:B------:R3:W4:Y:S01]  /*6fd0*/  SYNCS.PHASECHK.TRANS64.TRYWAIT P0, [R74+URZ+0x210], R3 ;  /* 0x000210034a0075a7 */ /* 0x00072200080011ff */
[----:B-1----:R-:W-:Y:S01]  /*6fe0*/  @P5 SEL R39, RZ, 0x1, !P1 ;  /* 0x00000001ff275807 */ /* 0x002fe20004800000 */
[----:B---3--:R-:W-:Y:S06]  /*6ff0*/  @!P5 BRA `(.L_x_132) ;  /* 0x000000000058d947 */ /* 0x008fec0003800000 */
[C---:B------:R-:W-:Y:S01]  /*7000*/  VIADD R0, R82.reuse, 0x300 ;  /* 0x0000030052007836 */ /* 0x040fe20000000000 */
[----:B------:R-:W-:Y:S01]  /*7010*/  LOP3.LUT P5, RZ, R65, 0x40, RZ, 0xc0, !PT ;  /* 0x0000004041ff7812 */ /* 0x000fe200078ac0ff */
[----:B------:R-:W-:Y:S01]  /*7020*/  BSSY B0, `(.L_x_133) ;  /* 0x000000e000007945 */ /* 0x000fe20003800000 */
[----:B------:R-:W-:Y:S01]  /*7030*/  ISETP.NE.AND P2, PT, R39, RZ, PT ;  /* 0x000000ff2700720c */ /* 0x000fe20003f45270 */
[----:B------:R-:W-:Y:S01]  /*7040*/  @P4 VIADD R2, R82, 0x310 ;  /* 0x0000031052024836 */ /* 0x000fe20000000000 */
[----:B------:R-:W-:Y:S01]  /*7050*/  PLOP3.LUT P1, PT, PT, PT, PT, 0x8, 0x80 ;  /* 0x000000000080781c */ /* 0x000fe20003f2e170 */
[----:B------:R-:W-:Y:S01]  /*7060*/  IMAD.MOV.U32 R51, RZ, RZ, RZ ;  /* 0x000000ffff337224 */ /* 0x000fe200078e00ff */
[----:B------:R-:W-:Y:S02]  /*7070*/  @P4 PLOP3.LUT P1, PT, P5, PT, PT, 0x80, 0x8 ;  /* 0x000000000008481c */ /* 0x000fe40002f2f070 */
[----:B------:R-:W-:Y:S02]  /*7080*/  CS2R R48, SRZ ;  /* 0x0000000000307805 */ /* 0x000fe4000001ff00 */
[----:B------:R-:W-:Y:S02]  /*7090*/  CS2R R42, SRZ ;  /* 0x00000000002a7805 */ /* 0x000fe4000001ff00 */
[----:B------:R-:W-:Y:S07]  /*70a0*/  CS2R R40, SRZ ;  /* 0x0000000000287805 */ /* 0x000fee000001ff00 */
[----:B------:R-:W-:Y:S01]  /*70b0*/  @P1 VIADD R2, R0, 0xfffffff0 ;  /* 0xfffffff000021836 */ /* 0x000fe20000000000 */
[----:B------:R-:W-:Y:S06]  /*70c0*/  @P2 BRA `(.L_x_134) ;  /* 0x00000000000c2947 */ /* 0x000fec0003800000 */
[----:B------:R-:W-:Y:S04]  /*70d0*/  SHF.L.U32 R5, R71, 0x1f, RZ ;  /* 0x0000001f47057819 */ /* 0x000fe800000006ff */
[----:B------:R-:W1:Y:S02]  /*70e0*/  SYNCS.PHASECHK.TRANS64.TRYWAIT P1, [UR48+0x1a0], R5 ;  /* 0x0001a005ff0075a7 */ /* 0x000e640008021130 */
[----:B-1----:R-:W-:Y:S05]  /*70f0*/  @!P1 BRA `(.L_x_135) ;  /* 0x0000003800449947 */ /* 0x002fea0003800000 */
.L_x_134:
[----:B------:R-:W-:Y:S05]  /*7100*/  BSYNC B0 ;  /* 0x0000000000007941 */ /* 0x000fea0003800000 */
.L_x_133:
[----:B------:R-:W-:Y:S01]  /*7110*/  ISETP.NE.AND P1, PT, R80, RZ, PT ;  /* 0x000000ff5000720c */ /* 0x000fe20003f25270 */
[----:B------:R-:W-:Y:S11]  /*7120*/  HFMA2 R38, -RZ, RZ, 0, 5.9604644775390625e-08 ;  /* 0x00000001ff267431 */ /* 0x000ff600000001ff */
[----:B------:R-:W-:Y:S01]  /*7130*/  @!UPT UIADD3 URZ, UPT, UPT, URZ, URZ, URZ ;  /* 0x000000fffffff290 */ /* 0x000fe2000fffe0ff */
[----:B------:R3:W1:Y:S04]  /*7140*/  @P1 LDS.128 R48, [R2] ;  /* 0x0000000002301984 */ /* 0x0006680000000c00 */
[----:B------:R3:W1:Y:S02]  /*7150*/  @P1 LDS.128 R40, [R77+UR48+0x300] ;  /* 0x000300304d281984 */ /* 0x0006640008000c00 */
.L_x_132:
[----:B------:R-:W-:Y:S05]  /*7160*/  BSYNC B1 ;  /* 0x0000000000017941 */ /* 0x000fea0003800000 */
.L_x_131:
[----:B-1----:R-:W-:Y:S04]  /*7170*/  SHF.R.U32.HI R5, RZ, 0x15, R34 ;  /* 0x00000015ff057819 */ /* 0x002fe80000011622 */
[----:B------:R-:W-:Y:S01]  /*7180*/  LOP3.LUT P1, RZ, R5, 0x3, R66, 0x48, !PT ;  /* 0x0000000305ff7812 */ /* 0x000fe20007824842 */
[----:B------:R-:W-:Y:S01]  /*7190*/  @!UPT UIADD3 URZ, UPT, UPT, URZ, URZ, URZ ;  /* 0x000000fffffff290 */ /* 0x000fe2000fffe0ff */
[----:B----4-:R-:W-:Y:S11]  /*71a0*/  @P0 BRA `(.L_x_136) ;  /* 0x0000000000080947 */ /* 0x010ff60003800000 */
[----:B------:R-:W1:Y:S02]  /*71b0*/  SYNCS.PHASECHK.TRANS64.TRYWAIT P0, [R74+URZ+0x210], R3 ;  /* 0x000210034a0075a7 */ /* 0x000e6400080011ff */
[----:B-1----:R-:W-:Y:S05]  /*71c0*/  @!P0 BRA `(.L_x_137) ;  /* 0x0000003800288947 */ /* 0x002fea0003800000 */
.L_x_136:
[----:B------:R-:W-:Y:S05]  /*71d0*/  @!P1 BRA `(.L_x_138) ;  /* 0x0000000000409947 */ /* 0x000fea0003800000 */
[----:B------:R-:W4:Y:S01]  /*71e0*/  LDCU.64 UR8, c[0x4][0x70] ;  /* 0x01000e00ff0877ac */ /* 0x000f220008000a00 */
[----:B-1----:R-:W-:Y:S01]  /*71f0*/  MOV R3, 0x0 ;  /* 0x0000000000037802 */ /* 0x002fe20000000f00 */
[----:B------:R-:W-:Y:S02]  /*7200*/  HFMA2 R12, -RZ, RZ, 0, 5.9604644775390625e-08 ;  /* 0x00000001ff0c7431 */ /* 0x000fe400000001ff */
[----:B------:R-:W-:Y:S02]  /*7210*/  IMAD.MOV.U32 R8, RZ, RZ, 0x192 ;  /* 0x00000192ff087424 */ /* 0x000fe400078e00ff */
[----:B------:R-:W-:Y:S01]  /*7220*/  IMAD.MOV.U32 R13, RZ, RZ, RZ ;  /* 0x000000ffff0d7224 */ /* 0x000fe200078e00ff */
[----:B------:R-:W1:Y:S01]  /*7230*/  LDCU.64 UR6, c[0x4][0x78] ;  /* 0x01000f00ff0677ac */ /* 0x000e620008000a00 */
[----:B---3--:R-:W3:Y:S01]  /*7240*/  LDC.64 R2, c[0x4][R3] ;  /* 0x0100000003027b82 */ /* 0x008ee20000000a00 */
[----:B------:R-:W5:Y:S01]  /*7250*/  LDCU.64 UR4, c[0x4][0x10] ;  /* 0x01000200ff0477ac */ /* 0x000f620008000a00 */
[----:B----4-:R-:W-:Y:S01]  /*7260*/  MOV R5, UR9 ;  /* 0x0000000900057c02 */ /* 0x010fe20008000f00 */
[----:B------:R-:W-:Y:S01]  /*7270*/  IMAD.U32 R4, RZ, RZ, UR8 ;  /* 0x00000008ff047e24 */ /* 0x000fe2000f8e00ff */
[----:B-1----:R-:W-:Y:S01]  /*7280*/  MOV R7, UR7 ;  /* 0x0000000700077c02 */ /* 0x002fe20008000f00 */
[----:B------:R-:W-:Y:S01]  /*7290*/  IMAD.U32 R6, RZ, RZ, UR6 ;  /* 0x00000006ff067e24 */ /* 0x000fe2000f8e00ff */
[----:B-----5:R-:W-:Y:S01]  /*72a0*/  MOV R11, UR5 ;  /* 0x00000005000b7c02 */ /* 0x020fe20008000f00 */
[----:B------:R-:W-:Y:S02]  /*72b0*/  IMAD.U32 R10, RZ, RZ, UR4 ;  /* 0x00000004ff0a7e24 */ /* 0x000fe4000f8e00ff */
[----:B------:R-:W-:Y:S07]  /*72c0*/  LEPC R20, `(.L_x_138) ;  /* 0x000000001014794e */ /* 0x000fee0000000000 */
[----:B--23--:R-:W-:Y:S05]  /*72d0*/  CALL.ABS.NOINC R2 ;  /* 0x0000000002007343 */ /* 0x00cfea0003c00000 */
.L_x_138:
[----:B------:R-:W-:Y:S01]  /*72e0*/  SHF.L.U32 R20, R40, 0x10, RZ ;  /* 0x0000001028147819 */ /* 0x000fe200000006ff */
[----:B------:R-:W-:Y:S05]  /*72f0*/  WARPSYNC.ALL ;  /* 0x0000000000007948 */ /* 0x000fea0003800000 */
[----:B------:R-:W-:Y:S01]  /*7300*/  R2UR UR4, R34 ;  /* 0x00000000220472ca */ /* 0x000fe200000e0000 */
[----:B------:R-:W-:Y:S01]  /*7310*/  BSSY.RECONVERGENT B0, `(.L_x_139) ;  /* 0x0000056000007945 */ /* 0x000fe20003800200 */
[----:B------:R-:W-:Y:S02]  /*7320*/  LOP3.LUT R21, R40, 0xffff0000, RZ, 0xc0, !PT ;  /* 0xffff000028157812 */ /* 0x000fe400078ec0ff */
[----:B------:R-:W-:Y:S02]  /*7330*/  LOP3.LUT R36, R41, 0xffff0000, RZ, 0xc0, !PT ;  /* 0xffff000029247812 */ /* 0x000fe400078ec0ff */
[----:B------:R-:W-:Y:S02]  /*7340*/  SHF.L.U32 R37, R43, 0x10, RZ ;  /* 0x000000102b257819 */ /* 0x000fe400000006ff */
[----:B------:R-:W-:Y:S02]  /*7350*/  MOV R81, 0x10 ;  /* 0x0000001000517802 */ /* 0x000fe40000000f00 */
[----:B------:R-:W-:Y:S02]  /*7360*/  LOP3.LUT P6, RZ, R65, 0x40, RZ, 0xc0, !PT ;  /* 0x0000004041ff7812 */ /* 0x000fe400078cc0ff */
[----:B------:R-:W-:Y:S01]  /*7370*/  ISETP.NE.AND P0, PT, R72, RZ, PT ;  /* 0x000000ff4800720c */ /* 0x000fe20003f05270 */
[----:B------:R-:W2:Y:S01]  /*7380*/  LDTM.x16 R4, tmem[UR4] ;  /* 0x00000004000479ee */ /* 0x000ea20008240000 */
[----:B------:R-:W-:Y:S04]  /*7390*/  SEL R81, R81, 0xfffffff0, !P6 ;  /* 0xfffffff051517807 */ /* 0x000fe80007000000 */
[----:B------:R-:W-:Y:S01]  /*73a0*/  IADD3 R79, PT, PT, R82, R81, RZ ;  /* 0x00000051524f7210 */ /* 0x000fe20007ffe0ff */
[C---:B--2---:R-:W-:Y:S01]  /*73b0*/  FMUL R0, R32.reuse, R4 ;  /* 0x0000000420007220 */ /* 0x044fe20000400000 */
[C---:B---3--:R-:W-:Y:S01]  /*73c0*/  FMUL R2, R32.reuse, R5 ;  /* 0x0000000520027220 */ /* 0x048fe20000400000 */
[C---:B-1----:R-:W-:Y:S01]  /*73d0*/  FMUL R3, R32.reuse, R6 ;  /* 0x0000000620037220 */ /* 0x042fe20000400000 */
[----:B------:R-:W-:Y:S01]  /*73e0*/  FMUL R7, R32, R7 ;  /* 0x0000000720077220 */ /* 0x000fe20000400000 */
[----:B------:R-:W-:Y:S01]  /*73f0*/  FFMA R0, R35, R20, R0 ;  /* 0x0000001423007223 */ /* 0x000fe20000000000 */
[----:B------:R-:W-:Y:S01]  /*7400*/  SHF.L.U32 R20, R41, 0x10, RZ ;  /* 0x0000001029147819 */ /* 0x000fe200000006ff */
[C---:B------:R-:W-:Y:S01]  /*7410*/  FFMA R2, R35.reuse, R21, R2 ;  /* 0x0000001523027223 */ /* 0x040fe20000000002 */
[----:B------:R-:W-:Y:S01]  /*7420*/  SHF.L.U32 R21, R42, 0x10, RZ ;  /* 0x000000102a157819 */ /* 0x000fe200000006ff */
[C---:B------:R-:W-:Y:S01]  /*7430*/  FMUL R4, R32.reuse, R8 ;  /* 0x0000000820047220 */ /* 0x040fe20000400000 */
[----:B------:R-:W-:Y:S01]  /*7440*/  FMUL R5, R32, R9 ;  /* 0x0000000920057220 */ /* 0x000fe20000400000 */
[C---:B------:R-:W-:Y:S01]  /*7450*/  FFMA R3, R35.reuse, R20, R3 ;  /* 0x0000001423037223 */ /* 0x040fe20000000003 */
[----:B------:R-:W-:Y:S01]  /*7460*/  LOP3.LUT R20, R42, 0xffff0000, RZ, 0xc0, !PT ;  /* 0xffff00002a147812 */ /* 0x000fe200078ec0ff */
[----:B------:R-:W-:Y:S01]  /*7470*/  FFMA R7, R35, R36, R7 ;  /* 0x0000002423077223 */ /* 0x000fe20000000007 */
[----:B------:R-:W-:Y:S01]  /*7480*/  LOP3.LUT R36, R43, 0xffff0000, RZ, 0xc0, !PT ;  /* 0xffff00002b247812 */ /* 0x000fe200078ec0ff */
[----:B------:R-:W-:Y:S01]  /*7490*/  FMUL R6, R32, R10 ;  /* 0x0000000a20067220 */ /* 0x000fe20000400000 */
[----:B------:R-:W-:Y:S01]  /*74a0*/  F2FP.BF16.F32.PACK_AB R44, R2, R0 ;  /* 0x00000000022c723e */ /* 0x000fe200000010ff */
[----:B------:R-:W-:Y:S01]  /*74b0*/  FMUL R11, R32, R11 ;  /* 0x0000000b200b7220 */ /* 0x000fe20000400000 */
[----:B------:R-:W-:Y:S01]  /*74c0*/  F2FP.BF16.F32.PACK_AB R45, R7, R3 ;  /* 0x00000003072d723e */ /* 0x000fe200000010ff */
[C---:B------:R-:W-:Y:S01]  /*74d0*/  FFMA R4, R35.reuse, R21, R4 ;  /* 0x0000001523047223 */ /* 0x040fe20000000004 */
[C---:B------:R-:W-:Y:S01]  /*74e0*/  FFMA R5, R35.reuse, R20, R5 ;  /* 0x0000001423057223 */ /* 0x040fe20000000005 */
[C---:B------:R-:W-:Y:S01]  /*74f0*/  FFMA R6, R35.reuse, R37, R6 ;  /* 0x0000002523067223 */ /* 0x040fe20000000006 */
[----:B------:R-:W-:Y:S01]  /*7500*/  SHF.L.U32 R20, R48, 0x10, RZ ;  /* 0x0000001030147819 */ /* 0x000fe200000006ff */
[----:B------:R-:W-:Y:S01]  /*7510*/  FFMA R11, R35, R36, R11 ;  /* 0x00000024230b7223 */ /* 0x000fe2000000000b */
[----:B------:R-:W-:Y:S01]  /*7520*/  FMUL R8, R32, R12 ;  /* 0x0000000c20087220 */ /* 0x000fe20000400000 */
[----:B------:R-:W-:Y:S01]  /*7530*/  LOP3.LUT R36, R48, 0xffff0000, RZ, 0xc0, !PT ;  /* 0xffff000030247812 */ /* 0x000fe200078ec0ff */
[C---:B------:R-:W-:Y:S01]  /*7540*/  FMUL R9, R32.reuse, R13 ;  /* 0x0000000d20097220 */ /* 0x040fe20000400000 */
[----:B------:R-:W-:Y:S01]  /*7550*/  SHF.L.U32 R21, R49, 0x10, RZ ;  /* 0x0000001031157819 */ /* 0x000fe200000006ff */
[C---:B------:R-:W-:Y:S01]  /*7560*/  FMUL R10, R32.reuse, R14 ;  /* 0x0000000e200a7220 */ /* 0x040fe20000400000 */
[----:B------:R-:W-:Y:S01]  /*7570*/  FFMA R8, R35, R20, R8 ;  /* 0x0000001423087223 */ /* 0x000fe20000000008 */
[----:B------:R-:W-:Y:S01]  /*7580*/  LOP3.LUT R20, R49, 0xffff0000, RZ, 0xc0, !PT ;  /* 0xffff000031147812 */ /* 0x000fe200078ec0ff */
[C---:B------:R-:W-:Y:S01]  /*7590*/  FFMA R9, R35.reuse, R36, R9 ;  /* 0x0000002423097223 */ /* 0x040fe20000000009 */
[----:B------:R-:W-:Y:S01]  /*75a0*/  FMUL R15, R32, R15 ;  /* 0x0000000f200f7220 */ /* 0x000fe20000400000 */
[C---:B------:R-:W-:Y:S01]  /*75b0*/  FFMA R10, R35.reuse, R21, R10 ;  /* 0x00000015230a7223 */ /* 0x040fe2000000000a */
[----:B------:R-:W-:Y:S01]  /*75c0*/  SHF.L.U32 R21, R50, 0x10, RZ ;  /* 0x0000001032157819 */ /* 0x000fe200000006ff */
[----:B------:R-:W-:Y:S01]  /*75d0*/  FMUL R12, R32, R16 ;  /* 0x00000010200c7220 */ /* 0x000fe20000400000 */
[----:B------:R-:W-:Y:S01]  /*75e0*/  LOP3.LUT R36, R50, 0xffff0000, RZ, 0xc0, !PT ;  /* 0xffff000032247812 */ /* 0x000fe200078ec0ff */
[----:B------:R-:W-:Y:S01]  /*75f0*/  FFMA R15, R35, R20, R15 ;  /* 0x00000014230f7223 */ /* 0x000fe2000000000f */
[C---:B------:R-:W-:Y:S01]  /*7600*/  FMUL R13, R32.reuse, R17 ;  /* 0x00000011200d7220 */ /* 0x040fe20000400000 */
[C---:B------:R-:W-:Y:S01]  /*7610*/  SHF.L.U32 R37, R51.reuse, 0x10, RZ ;  /* 0x0000001033257819 */ /* 0x040fe200000006ff */
[C---:B------:R-:W-:Y:S01]  /*7620*/  FMUL R14, R32.reuse, R18 ;  /* 0x00000012200e7220 */ /* 0x040fe20000400000 */
[----:B------:R-:W-:Y:S01]  /*7630*/  LOP3.LUT R20, R51, 0xffff0000, RZ, 0xc0, !PT ;  /* 0xffff000033147812 */ /* 0x000fe200078ec0ff */
[----:B------:R-:W-:Y:S01]  /*7640*/  FMUL R19, R32, R19 ;  /* 0x0000001320137220 */ /* 0x000fe20000400000 */
[----:B------:R-:W-:Y:S01]  /*7650*/  F2FP.BF16.F32.PACK_AB R46, R5, R4 ;  /* 0x00000004052e723e */ /* 0x000fe200000010ff */
[----:B------:R-:W-:Y:S01]  /*7660*/  FFMA R12, R35, R21, R12 ;  /* 0x00000015230c7223 */ /* 0x000fe2000000000c */
[----:B------:R-:W-:Y:S01]  /*7670*/  F2FP.BF16.F32.PACK_AB R47, R11, R6 ;  /* 0x000000060b2f723e */ /* 0x000fe200000010ff */
[C---:B------:R-:W-:Y:S01]  /*7680*/  FFMA R13, R35.reuse, R36, R13 ;  /* 0x00000024230d7223 */ /* 0x040fe2000000000d */
[C---:B------:R-:W-:Y:S01]  /*7690*/  FFMA R14, R35.reuse, R37, R14 ;  /* 0x00000025230e7223 */ /* 0x040fe2000000000e */
[----:B------:R-:W-:Y:S01]  /*76a0*/  FFMA R19, R35, R20, R19 ;  /* 0x0000001423137223 */ /* 0x000fe20000000013 */
[----:B------:R-:W-:Y:S01]  /*76b0*/  F2FP.BF16.F32.PACK_AB R84, R9, R8 ;  /* 0x000000080954723e */ /* 0x000fe200000010ff */
[----:B------:R1:W-:Y:S01]  /*76c0*/  STS.128 [R77+UR48+0x300], R44 ;  /* 0x0003002c4d007988 */ /* 0x0003e20008000c30 */
[----:B------:R-:W-:Y:S02]  /*76d0*/  F2FP.BF16.F32.PACK_AB R85, R15, R10 ;  /* 0x0000000a0f55723e */ /* 0x000fe400000010ff */
[----:B------:R-:W-:Y:S02]  /*76e0*/  F2FP.BF16.F32.PACK_AB R86, R13, R12 ;  /* 0x0000000c0d56723e */ /* 0x000fe400000010ff */
[----:B------:R-:W-:Y:S05]  /*76f0*/  F2FP.BF16.F32.PACK_AB R87, R19, R14 ;  /* 0x0000000e1357723e */ /* 0x000fea00000010ff */
[----:B------:R1:W-:Y:S01]  /*7700*/  STS.128 [R79+0x300], R84 ;  /* 0x000300544f007388 */ /* 0x0003e20000000c00 */
[----:B------:R-:W-:Y:S01]  /*7710*/  @!PT LDS RZ, [RZ] ;  /* 0x00000000fffff984 */ /* 0x000fe20000000800 */
[----:B------:R-:W-:Y:S01]  /*7720*/  @!PT LDS RZ, [RZ] ;  /* 0x00000000fffff984 */ /* 0x000fe20000000800 */
[----:B------:R-:W-:Y:S01]  /*7730*/  @!PT LDS RZ, [RZ] ;  /* 0x00000000fffff984 */ /* 0x000fe20000000800 */
[----:B------:R-:W-:Y:S01]  /*7740*/  @!PT LDS RZ, [RZ] ;  /* 0x00000000fffff984 */ /* 0x000fe20000000800 */
[----:B------:R2:W-:Y:S07]  /*7750*/  MEMBAR.ALL.CTA ;  /* 0x0000000000007992 */ /* 0x0005ee0000008000 */
[----:B--2---:R-:W2:Y:S02]  /*7760*/  FENCE.VIEW.ASYNC.S ;  /* 0x00000000000073c6 */ /* 0x004ea40000000000 */
[----:B--2---:R-:W-:Y:S06]  /*7770*/  BAR.SYNC.DEFER_BLOCKING 0x1, 0x80 ;  /* 0x0042000000007b1d */ /* 0x004fec0000010000 */
[----:B------:R-:W-:Y:S05]  /*7780*/  @P0 BRA `(.L_x_140) ;  /* 0x0000000000380947 */ /* 0x000fea0003800000 */
[----:B------:R-:W-:Y:S02]  /*7790*/  UIADD3 UR4, UPT, UPT, UR48, 0x300, URZ ;  /* 0x0000030030047890 */ /* 0x000fe4000fffe0ff */
[----:B------:R-:W-:Y:S01]  /*77a0*/  UIADD3 UR8, UP0, UPT, UR52, 0x680, URZ ;  /* 0x0000068034087890 */ /* 0x000fe2000ff1e0ff */
[----:B------:R-:W-:Y:S01]  /*77b0*/  UMOV UR43, UR36 ;  /* 0x00000024002b7c82 */ /* 0x000fe20008000000 */
[----:B------:R-:W-:Y:S02]  /*77c0*/  UIADD3 UR5, UPT, UPT, UR41, 0x40, URZ ;  /* 0x0000004029057890 */ /* 0x000fe4000fffe0ff */
[----:B------:R-:W-:Y:S01]  /*77d0*/  MOV R67, UR4 ;  /* 0x0000000400437c02 */ /* 0x000fe20008000f00 */
[----:B------:R-:W-:Y:S02]  /*77e0*/  UIADD3.X UR9, UPT, UPT, URZ, UR53, URZ, UP0, !UPT ;  /* 0x00000035ff097290 */ /* 0x000fe400087fe4ff */
[----:B------:R-:W-:Y:S01]  /*77f0*/  UIADD3 UR4, UPT, UPT, UR48, 0xb00, URZ ;  /* 0x00000b0030047890 */ /* 0x000fe2000fffe0ff */
[----:B------:R-:W-:Y:S01]  /*7800*/  R2UR UR40, R67 ;  /* 0x00000000432872ca */ /* 0x000fe200000e0000 */
[----:B------:R-:W-:Y:S01]  /*7810*/  UMOV UR6, UR42 ;  /* 0x0000002a00067c82 */ /* 0x000fe20008000000 */
[----:B------:R-:W-:Y:S11]  /*7820*/  UMOV UR7, UR36 ;  /* 0x0000002400077c82 */ /* 0x000ff60008000000 */
[----:B------:R2:W-:Y:S01]  /*7830*/  UTMASTG.3D [UR40], [UR8] ;  /* 0x00000028080073b5 */ /* 0x0005e20008010000 */
[----:B------:R2:W-:Y:S01]  /*7840*/  UTMASTG.3D [UR4], [UR8] ;  /* 0x00000004080073b5 */ /* 0x0005e20008010000 */
[----:B------:R0:W-:Y:S01]  /*7850*/  UTMACMDFLUSH ;  /* 0x00000000000079b7 */ /* 0x0001e20000000000 */
[----:B--2---:R-:W-:Y:S04]  /*7860*/  DEPBAR.LE SB0, 0x1 ;  /* 0x000080400000791a */ /* 0x004fe80000000000 */
.L_x_140:
[----:B------:R-:W-:Y:S05]  /*7870*/  BSYNC.RECONVERGENT B0 ;  /* 0x0000000000007941 */ /* 0x000fea0003800200 */
.L_x_139:
[----:B------:R-:W-:Y:S01]  /*7880*/  BAR.SYNC.DEFER_BLOCKING 0x1, 0x80 ;  /* 0x0042000000007b1d */ /* 0x000fe20000010000 */
[----:B------:R-:W-:Y:S01]  /*7890*/  ISETP.NE.AND P1, PT, R78, RZ, PT ;  /* 0x000000ff4e00720c */ /* 0x000fe20003f25270 */
[----:B------:R-:W-:Y:S01]  /*78a0*/  UISETP.NE.AND UP0, UPT, UR49, URZ, UPT ;  /* 0x000000ff3100728c */ /* 0x000fe2000bf05270 */
[----:B------:R-:W-:Y:S11]  /*78b0*/  LEA R3, R38, UR48, 0x3 ;  /* 0x0000003026037c11 */ /* 0x000ff6000f8e18ff */
[----:B------:R-:W-:Y:S01]  /*78c0*/  @P1 SHF.L.U32 R2, R71, 0x1f, RZ ;  /* 0x0000001f47021819 */ /* 0x000fe200000006ff */
[----:B------:R-:W-:Y:S06]  /*78d0*/  BRA.U !UP0, `(.L_x_141) ;  /* 0x0000000108247547 */ /* 0x000fec000b800000 */
[----:B------:R-:W-:Y:S01]  /*78e0*/  IMAD.U32 R5, RZ, RZ, UR51 ;  /* 0x00000033ff057e24 */ /* 0x000fe2000f8e00ff */
[----:B------:R-:W-:Y:S01]  /*78f0*/  MOV R0, UR37 ;  /* 0x0000002500007c02 */ /* 0x000fe20008000f00 */
[----:B------:R-:W-:Y:S03]  /*7900*/  UIADD3 UR51, UPT, UPT, UR51, 0x1, URZ ;  /* 0x0000000133337890 */ /* 0x000fe6000fffe0ff */
[----:B------:R-:W-:Y:S01]  /*7910*/  @P1 LEA R5, R5, UR48, 0x3 ;  /* 0x0000003005051c11 */ /* 0x000fe2000f8e18ff */
[----:B------:R-:W-:Y:S04]  /*7920*/  UISETP.NE.AND UP0, UPT, UR51, 0x4, UPT ;  /* 0x000000043300788c */ /* 0x000fe8000bf05270 */
[----:B------:R-:W-:Y:S01]  /*7930*/  @P1 VIADD R5, R5, 0x1c0 ;  /* 0x000001c005051836 */ /* 0x000fe20000000000 */
[----:B------:R-:W-:Y:S04]  /*7940*/  USEL UR51, UR51, URZ, UP0 ;  /* 0x000000ff33337287 */ /* 0x000fe80008000000 */
[----:B------:R-:W-:Y:S04]  /*7950*/  @P1 PRMT R0, R0, 0x654, R5 ;  /* 0x0000065400001816 */ /* 0x000fe80000000005 */
[----:B------:R2:W-:Y:S04]  /*7960*/  @P1 SYNCS.ARRIVE.TRANS64.RED.A1T0 RZ, [R0+URZ], RZ ;  /* 0x000000ff00ff19a7 */ /* 0x0005e800081004ff */
.L_x_141:
[----:B------:R-:W3:Y:S01]  /*7970*/  @P1 SYNCS.PHASECHK.TRANS64.TRYWAIT P0, [R3+URZ+0x1a0], R2 ;  /* 0x0001a002030015a7 */ /* 0x000ee200080011ff */
[----:B------:R-:W-:Y:S01]  /*7980*/  BSSY B1, `(.L_x_142) ;  /* 0x0000012000017945 */ /* 0x000fe20003800000 */
[----:B---3--:R-:W-:Y:S03]  /*7990*/  @P1 SEL R39, RZ, 0x1, !P0 ;  /* 0x00000001ff271807 */ /* 0x008fe60004000000 */
[----:B------:R-:W-:Y:S05]  /*79a0*/  @!P1 BRA `(.L_x_143) ;  /* 0x00000000003c9947 */ /* 0x000fea0003800000 */
[----:B------:R-:W-:Y:S01]  /*79b0*/  ISETP.NE.AND P1, PT, R80, RZ, PT ;  /* 0x000000ff5000720c */ /* 0x000fe20003f25270 */
[----:B------:R-:W-:Y:S01]  /*79c0*/  BSSY B0, `(.L_x_144) ;  /* 0x0000009000007945 */ /* 0x000fe20003800000 */
[----:B------:R-:W-:Y:S11]  /*79d0*/  ISETP.NE.AND P0, PT, R39, RZ, PT ;  /* 0x000000ff2700720c */ /* 0x000ff60003f05270 */
[----:B------:R-:W-:Y:S05]  /*79e0*/  @P1 IMAD R4, R38, 0x1000, R77 ;  /* 0x0000100026041824 */ /* 0x000fea00078e024d */
[----:B------:R-:W-:Y:S05]  /*79f0*/  @P1 IADD3 R2, PT, PT, R4, UR48, RZ ;  /* 0x0000003004021c10 */ /* 0x000fea000fffe0ff */
[----:B------:R-:W-:Y:S01]  /*7a00*/  @P1 IMAD.IADD R2, R81, 0x1, R2 ;  /* 0x0000000151021824 */ /* 0x000fe200078e0202 */
[----:B------:R-:W-:Y:S06]  /*7a10*/  @P0 BRA `(.L_x_145) ;  /* 0x00000000000c0947 */ /* 0x000fec0003800000 */
[----:B--2---:R-:W-:Y:S04]  /*7a20*/  SHF.L.U32 R0, R71, 0x1f, RZ ;  /* 0x0000001f47007819 */ /* 0x004fe800000006ff */
[----:B------:R-:W2:Y:S02]  /*7a30*/  SYNCS.PHASECHK.TRANS64.TRYWAIT P0, [R3+URZ+0x1a0], R0 ;  /* 0x0001a000030075a7 */ /* 0x000ea400080011ff */
[----:B--2---:R-:W-:Y:S05]  /*7a40*/  @!P0 BRA `(.L_x_146) ;  /* 0x00000030001c8947 */ /* 0x004fea0003800000 */
.L_x_145:
[----:B------:R-:W-:Y:S05]  /*7a50*/  BSYNC B0 ;  /* 0x0000000000007941 */ /* 0x000fea0003800000 */
.L_x_144:
[----:B------:R-:W-:Y:S02]  /*7a60*/  ISETP.NE.AND P0, PT, R80, RZ, PT ;  /* 0x000000ff5000720c */ /* 0x000fe40003f05270 */
[----:B------:R-:W-:Y:S11]  /*7a70*/  IADD3 R38, PT, PT, R38, 0x1, RZ ;  /* 0x0000000126267810 */ /* 0x000ff60007ffe0ff */
[----:B------:R3:W4:Y:S04]  /*7a80*/  @P0 LDS.128 R40, [R4+UR48+0x300] ;  /* 0x0003003004280984 */ /* 0x0007280008000c00 */
[----:B------:R3:W1:Y:S02]  /*7a90*/  @P0 LDS.128 R48, [R2+0x300] ;  /* 0x0003000002300984 */ /* 0x0006640000000c00 */
.L_x_143:
[----:B------:R-:W-:Y:S05]  /*7aa0*/  BSYNC B1 ;  /* 0x0000000000017941 */ /* 0x000fea0003800000 */
.L_x_142:
[----:B--2---:R-:W-:Y:S05]  /*7ab0*/  VIADD R3, R34, 0x10 ;  /* 0x0000001022037836 */ /* 0x004fea0000000000 */
[----:B------:R-:W-:Y:S04]  /*7ac0*/  SHF.R.U32.HI R3, RZ, 0x15, R3 ;  /* 0x00000015ff037819 */ /* 0x000fe80000011603 */
[----:B------:R-:W-:Y:S11]  /*7ad0*/  LOP3.LUT P0, RZ, R3, 0x3, R66, 0x48, !PT ;  /* 0x0000000303ff7812 */ /* 0x000ff60007804842 */
[----:B------:R-:W-:Y:S02]  /*7ae0*/  @!UPT UIADD3 URZ, UPT, UPT, URZ, URZ, URZ ;  /* 0x000000fffffff290 */ /* 0x000fe4000fffe0ff */
[----:B------:R-:W-:Y:S05]  /*7af0*/  @!P0 BRA `(.L_x_147) ;  /* 0x0000000000408947 */ /* 0x000fea0003800000 */
[----:B------:R-:W2:Y:S01]  /*7b00*/  LDCU.64 UR8, c[0x4][0x70] ;  /* 0x01000e00ff0877ac */ /* 0x000ea20008000a00 */
[----:B------:R-:W-:Y:S01]  /*7b10*/  MOV R3, 0x0 ;  /* 0x0000000000037802 */ /* 0x000fe20000000f00 */
[----:B------:R-:W-:Y:S02]  /*7b20*/  HFMA2 R12, -RZ, RZ, 0, 5.9604644775390625e-08 ;  /* 0x00000001ff0c7431 */ /* 0x000fe400000001ff */
[----:B------:R-:W-:Y:S02]  /*7b30*/  IMAD.MOV.U32 R8, RZ, RZ, 0x192 ;  /* 0x00000192ff087424 */ /* 0x000fe400078e00ff */
[----:B------:R-:W-:Y:S01]  /*7b40*/  IMAD.MOV.U32 R13, RZ, RZ, RZ ;  /* 0x000000ffff0d7224 */ /* 0x000fe200078e00ff */
[----:B------:R-:W5:Y:S01]  /*7b50*/  LDCU.64 UR6, c[0x4][0x78] ;  /* 0x01000f00ff0677ac */ /* 0x000f620008000a00 */
[----:B---3--:R-:W3:Y:S01]  /*7b60*/  LDC.64 R2, c[0x4][R3] ;  /* 0x0100000003027b82 */ /* 0x008ee20000000a00 */
[----:B------:R-:W4:Y:S01]  /*7b70*/  LDCU.64 UR4, c[0x4][0x10] ;  /* 0x01000200ff0477ac */ /* 0x000f220008000a00 */
[----:B--2---:R-:W-:Y:S01]  /*7b80*/  MOV R5, UR9 ;  /* 0x0000000900057c02 */ /* 0x004fe20008000f00 */
[----:B------:R-:W-:Y:S01]  /*7b90*/  IMAD.U32 R4, RZ, RZ, UR8 ;  /* 0x00000008ff047e24 */ /* 0x000fe2000f8e00ff */
[----:B-----5:R-:W-:Y:S01]  /*7ba0*/  MOV R7, UR7 ;  /* 0x0000000700077c02 */ /* 0x020fe20008000f00 */
[----:B------:R-:W-:Y:S01]  /*7bb0*/  IMAD.U32 R6, RZ, RZ, UR6 ;  /* 0x00000006ff067e24 */ /* 0x000fe2000f8e00ff */
[----:B----4-:R-:W-:Y:S01]  /*7bc0*/  MOV R11, UR5 ;  /* 0x00000005000b7c02 */ /* 0x010fe20008000f00 */
[----:B------:R-:W-:Y:S02]  /*7bd0*/  IMAD.U32 R10, RZ, RZ, UR4 ;  /* 0x00000004ff0a7e24 */ /* 0x000fe4000f8e00ff */
[----:B------:R-:W-:Y:S07]  /*7be0*/  LEPC R20, `(.L_x_147) ;  /* 0x000000001014794e */ /* 0x000fee0000000000 */
[----:B-1-3--:R-:W-:Y:S05]  /*7bf0*/  CALL.ABS.NOINC R2 ;  /* 0x0000000002007343 */ /* 0x00afea0003c00000 */
.L_x_147:
[----:B----4-:R-:W-:Y:S01]  /*7c00*/  SHF.L.U32 R20, R40, 0x10, RZ ;  /* 0x0000001028147819 */ /* 0x010fe200000006ff */
[----:B------:R-:W-:Y:S05]  /*7c10*/  WARPSYNC.ALL ;  /* 0x0000000000007948 */ /* 0x000fea0003800000 */
[----:B------:R-:W-:Y:S01]  /*7c20*/  R2UR UR4, R34 ;  /* 0x00000000220472ca */ /* 0x000fe200000e0000 */
[----:B------:R-:W-:Y:S01]  /*7c30*/  BSSY.RECONVERGENT B0, `(.L_x_148) ;  /* 0x000005a000007945 */ /* 0x000fe20003800200 */
[----:B------:R-:W-:Y:S02]  /*7c40*/  LOP3.LUT R21, R40, 0xffff0000, RZ, 0xc0, !PT ;  /* 0xffff000028157812 */ /* 0x000fe400078ec0ff */
[----:B------:R-:W-:Y:S02]  /*7c50*/  LOP3.LUT R36, R41, 0xffff0000, RZ, 0xc0, !PT ;  /* 0xffff000029247812 */ /* 0x000fe400078ec0ff */
[----:B-1----:R-:W-:Y:S02]  /*7c60*/  SHF.L.U32 R37, R48, 0x10, RZ ;  /* 0x0000001030257819 */ /* 0x002fe400000006ff */
[----:B------:R-:W-:Y:S02]  /*7c70*/  ISETP.NE.AND P6, PT, R78, RZ, PT ;  /* 0x000000ff4e00720c */ /* 0x000fe40003fc5270 */
[----:B------:R-:W-:Y:S02]  /*7c80*/  ISETP.NE.AND P0, PT, R72, RZ, PT ;  /* 0x000000ff4800720c */ /* 0x000fe40003f05270 */
[----:B------:R-:W-:Y:S01]  /*7c90*/  MOV R82, UR51 ;  /* 0x0000003300527c02 */ /* 0x000fe20008000f00 */
[----:B---3--:R-:W1:Y:S01]  /*7ca0*/  LDTM.x16 R4, tmem[UR4+0x10] ;  /* 0x00001004000479ee */ /* 0x008e620008240000 */
[----:B------:R-:W-:Y:S07]  /*7cb0*/  MOV R83, UR37 ;  /* 0x0000002500537c02 */ /* 0x000fee0008000f00 */
[----:B------:R-:W-:Y:S02]  /*7cc0*/  @P6 LEA R82, R82, UR48, 0x3 ;  /* 0x0000003052526c11 */ /* 0x000fe4000f8e18ff */
[----:B------:R-:W-:Y:S02]  /*7cd0*/  @P6 SHF.L.U32 R88, R71, 0x1f, RZ ;  /* 0x0000001f47586819 */ /* 0x000fe400000006ff */
[----:B------:R-:W-:Y:S04]  /*7ce0*/  @P6 IADD3 R82, PT, PT, R82, 0x1c0, RZ ;  /* 0x000001c052526810 */ /* 0x000fe80007ffe0ff */
[----:B------:R-:W-:Y:S02]  /*7cf0*/  @P6 PRMT R82, R83, 0x654, R82 ;  /* 0x0000065453526816 */ /* 0x000fe40000000052 */
[----:B------:R-:W-:Y:S01]  /*7d00*/  LEA R83, R38, UR48, 0x3 ;  /* 0x0000003026537c11 */ /* 0x000fe2000f8e18ff */
[C---:B-1----:R-:W-:Y:S01]  /*7d10*/  FMUL R0, R32.reuse, R4 ;  /* 0x0000000420007220 */ /* 0x042fe20000400000 */
[C---:B------:R-:W-:Y:S01]  /*7d20*/  FMUL R2, R32.reuse, R5 ;  /* 0x0000000520027220 */ /* 0x040fe20000400000 */
[C---:B------:R-:W-:Y:S01]  /*7d30*/  FMUL R3, R32.reuse, R6 ;  /* 0x0000000620037220 */ /* 0x040fe20000400000 */
[C---:B------:R-:W-:Y:S01]  /*7d40*/  FMUL R7, R32.reuse, R7 ;  /* 0x0000000720077220 */ /* 0x040fe20000400000 */
[----:B------:R-:W-:Y:S01]  /*7d50*/  FFMA R0, R35, R20, R0 ;  /* 0x0000001423007223 */ /* 0x000fe20000000000 */
[----:B------:R-:W-:Y:S01]  /*7d60*/  SHF.L.U32 R20, R41, 0x10, RZ ;  /* 0x0000001029147819 */ /* 0x000fe200000006ff */
[----:B------:R-:W-:Y:S01]  /*7d70*/  FFMA R2, R35, R21, R2 ;  /* 0x0000001523027223 */ /* 0x000fe20000000002 */
[----:B------:R-:W-:Y:S01]  /*7d80*/  SHF.L.U32 R21, R43, 0x10, RZ ;  /* 0x000000102b157819 */ /* 0x000fe200000006ff */
[C---:B------:R-:W-:Y:S01]  /*7d90*/  FMUL R4, R32.reuse, R8 ;  /* 0x0000000820047220 */ /* 0x040fe20000400000 */
[----:B------:R-:W-:Y:S01]  /*7da0*/  FMUL R5, R32, R9 ;  /* 0x0000000920057220 */ /* 0x000fe20000400000 */
[C---:B------:R-:W-:Y:S01]  /*7db0*/  FFMA R3, R35.reuse, R20, R3 ;  /* 0x0000001423037223 */ /* 0x040fe20000000003 */
[----:B------:R-:W-:Y:S01]  /*7dc0*/  SHF.L.U32 R20, R42, 0x10, RZ ;  /* 0x000000102a147819 */ /* 0x000fe200000006ff */
[----:B------:R-:W-:Y:S01]  /*7dd0*/  FFMA R7, R35, R36, R7 ;  /* 0x0000002423077223 */ /* 0x000fe20000000007 */
[----:B------:R-:W-:Y:S01]  /*7de0*/  LOP3.LUT R36, R43, 0xffff0000, RZ, 0xc0, !PT ;  /* 0xffff00002b247812 */ /* 0x000fe200078ec0ff */
[----:B------:R-:W-:Y:S01]  /*7df0*/  FMUL R6, R32, R10 ;  /* 0x0000000a20067220 */ /* 0x000fe20000400000 */
[----:B------:R-:W-:Y:S01]  /*7e00*/  F2FP.BF16.F32.PACK_AB R44, R2, R0 ;  /* 0x00000000022c723e */ /* 0x000fe200000010ff */
[C---:B------:R-:W-:Y:S01]  /*7e10*/  FFMA R4, R35.reuse, R20, R4 ;  /* 0x0000001423047223 */ /* 0x040fe20000000004 */
[----:B------:R-:W-:Y:S01]  /*7e20*/  LOP3.LUT R20, R42, 0xffff0000, RZ, 0xc0, !PT ;  /* 0xffff00002a147812 */ /* 0x000fe200078ec0ff */
[C---:B------:R-:W-:Y:S01]  /*7e30*/  FMUL R11, R32.reuse, R11 ;  /* 0x0000000b200b7220 */ /* 0x040fe20000400000 */
[C---:B------:R-:W-:Y:S01]  /*7e40*/  FMUL R8, R32.reuse, R12 ;  /* 0x0000000c20087220 */ /* 0x040fe20000400000 */
[C---:B------:R-:W-:Y:S01]  /*7e50*/  FMUL R9, R32.reuse, R13 ;  /* 0x0000000d20097220 */ /* 0x040fe20000400000 */
[----:B------:R-:W-:Y:S01]  /*7e60*/  FMUL R10, R32, R14 ;  /* 0x0000000e200a7220 */ /* 0x000fe20000400000 */
[C---:B------:R-:W-:Y:S01]  /*7e70*/  FFMA R5, R35.reuse, R20, R5 ;  /* 0x0000001423057223 */ /* 0x040fe20000000005 */
[----:B------:R-:W-:Y:S01]  /*7e80*/  LOP3.LUT R20, R48, 0xffff0000, RZ, 0xc0, !PT ;  /* 0xffff000030147812 */ /* 0x000fe200078ec0ff */
[C---:B------:R-:W-:Y:S01]  /*7e90*/  FFMA R6, R35.reuse, R21, R6 ;  /* 0x0000001523067223 */ /* 0x040fe20000000006 */
[C---:B------:R-:W-:Y:S01]  /*7ea0*/  FFMA R11, R35.reuse, R36, R11 ;  /* 0x00000024230b7223 */ /* 0x040fe2000000000b */
[----:B------:R-:W-:Y:S01]  /*7eb0*/  FFMA R8, R35, R37, R8 ;  /* 0x0000002523087223 */ /* 0x000fe20000000008 */
[----:B------:R-:W-:Y:S01]  /*7ec0*/  SHF.L.U32 R21, R49, 0x10, RZ ;  /* 0x0000001031157819 */ /* 0x000fe200000006ff */
[----:B------:R-:W-:Y:S01]  /*7ed0*/  FFMA R9, R35, R20, R9 ;  /* 0x0000001423097223 */ /* 0x000fe20000000009 */
[----:B------:R-:W-:Y:S01]  /*7ee0*/  LOP3.LUT R20, R49, 0xffff0000, RZ, 0xc0, !PT ;  /* 0xffff000031147812 */ /* 0x000fe200078ec0ff */
[C---:B------:R-:W-:Y:S01]  /*7ef0*/  FMUL R15, R32.reuse, R15 ;  /* 0x0000000f200f7220 */ /* 0x040fe20000400000 */
[----:B------:R-:W-:Y:S01]  /*7f00*/  FMUL R12, R32, R16 ;  /* 0x00000010200c7220 */ /* 0x000fe20000400000 */
[C---:B------:R-:W-:Y:S01]  /*7f10*/  FFMA R10, R35.reuse, R21, R10 ;  /* 0x00000015230a7223 */ /* 0x040fe2000000000a */
[C---:B------:R-:W-:Y:S01]  /*7f20*/  SHF.L.U32 R21, R50.reuse, 0x10, RZ ;  /* 0x0000001032157819 */ /* 0x040fe200000006ff */
[----:B------:R-:W-:Y:S01]  /*7f30*/  FFMA R15, R35, R20, R15 ;  /* 0x00000014230f7223 */ /* 0x000fe2000000000f */
[----:B------:R-:W-:Y:S01]  /*7f40*/  LOP3.LUT R20, R50, 0xffff0000, RZ, 0xc0, !PT ;  /* 0xffff000032147812 */ /* 0x000fe200078ec0ff */
        /* <DEDUP_REMOVED lines=8> */
[----:B------:R-:W-:Y:S01]  /*7fd0*/  FFMA R13, R35, R20, R13 ;  /* 0x00000014230d7223 */ /* 0x000fe2000000000d */
[----:B------:R-:W-:Y:S01]  /*7fe0*/  F2FP.BF16.F32.PACK_AB R47, R11, R6 ;  /* 0x000000060b2f723e */ /* 0x000fe200000010ff */
[C---:B------:R-:W-:Y:S01]  /*7ff0*/  FFMA R14, R35.reuse, R37, R14 ;  /* 0x00000025230e7223 */ /* 0x040fe2000000000e */
[----:B------:R-:W-:Y:S01]  /*8000*/  FFMA R19, R35, R36, R19 ;  /* 0x0000002423137223 */ /* 0x000fe20000000013 */
[----:B------:R-:W-:Y:S02]  /*8010*/  F2FP.BF16.F32.PACK_AB R84, R9, R8 ;  /* 0x000000080954723e */ /* 0x000fe400000010ff */
        /* <DEDUP_REMOVED lines=13> */
[----:B------:R-:W-:Y:S02]  /*80f0*/  UIADD3 UR12, UP0, UPT, UR52, 0x680, URZ ;  /* 0x00000680340c7890 */ /* 0x000fe4000ff1e0ff */
[----:B------:R-:W-:Y:S02]  /*8100*/  UIADD3 UR9, UPT, UPT, UR41, 0x10, URZ ;  /* 0x0000001029097890 */ /* 0x000fe4000fffe0ff */
[----:B------:R-:W-:Y:S02]  /*8110*/  UIADD3 UR8, UPT, UPT, UR48, 0x1300, URZ ;  /* 0x0000130030087890 */ /* 0x000fe4000fffe0ff */
[----:B------:R-:W-:Y:S01]  /*8120*/  UIADD3.X UR13, UPT, UPT, URZ, UR53, URZ, UP0, !UPT ;  /* 0x00000035ff0d7290 */ /* 0x000fe200087fe4ff */
[----:B------:R-:W-:Y:S01]  /*8130*/  UMOV UR10, UR42 ;  /* 0x0000002a000a7c82 */ /* 0x000fe20008000000 */
[----:B------:R-:W-:Y:S01]  /*8140*/  UMOV UR11, UR36 ;  /* 0x00000024000b7c82 */ /* 0x000fe20008000000 */
[----:B------:R-:W-:Y:S02]  /*8150*/  UIADD3 UR5, UPT, UPT, UR41, 0x50, URZ ;  /* 0x0000005029057890 */ /* 0x000fe4000fffe0ff */
[----:B------:R-:W-:Y:S01]  /*8160*/  UIADD3 UR4, UPT, UPT, UR48, 0x1b00, URZ ;  /* 0x00001b0030047890 */ /* 0x000fe2000fffe0ff */
[----:B------:R-:W-:Y:S03]  /*8170*/  UMOV UR6, UR42 ;  /* 0x0000002a00067c82 */ /* 0x000fe60008000000 */
[----:B------:R2:W-:Y:S01]  /*8180*/  UTMASTG.3D [UR8], [UR12] ;  /* 0x000000080c0073b5 */ /* 0x0005e20008010000 */
[----:B------:R-:W-:Y:S04]  /*8190*/  UMOV UR7, UR36 ;  /* 0x0000002400077c82 */ /* 0x000fe80008000000 */
[----:B------:R2:W-:Y:S01]  /*81a0*/  UTMASTG.3D [UR4], [UR12] ;  /* 0x000000040c0073b5 */ /* 0x0005e20008010000 */
[----:B------:R0:W-:Y:S01]  /*81b0*/  UTMACMDFLUSH ;  /* 0x00000000000079b7 */ /* 0x0001e20000000000 */
[----:B--2---:R-:W-:Y:S04]  /*81c0*/  DEPBAR.LE SB0, 0x1 ;  /* 0x000080400000791a */ /* 0x004fe80000000000 */
.L_x_149:
[----:B------:R-:W-:Y:S05]  /*81d0*/  BSYNC.RECONVERGENT B0 ;  /* 0x0000000000007941 */ /* 0x000fea0003800200 */
.L_x_148:
[----:B------:R-:W-:Y:S01]  /*81e0*/  BAR.SYNC.DEFER_BLOCKING 0x1, 0x80 ;  /* 0x0042000000007b1d */ /* 0x000fe20000010000 */
[----:B------:R-:W-:Y:S04]  /*81f0*/  UIADD3 UR40, UPT, UPT, UR51, 0x1, URZ ;  /* 0x0000000133287890 */ /* 0x000fe8000fffe0ff */
[----:B------:R-:W-:Y:S04]  /*8200*/  UISETP.NE.AND UP0, UPT, UR40, 0x4, UPT ;  /* 0x000000042800788c */ /* 0x000fe8000bf05270 */
[----:B------:R-:W-:Y:S01]  /*8210*/  USEL UR40, UR40, URZ, UP0 ;  /* 0x000000ff28287287 */ /* 0x000fe20008000000 */
[----:B------:R2:W-:Y:S01]  /*8220*/  @P6 SYNCS.ARRIVE.TRANS64.RED.A1T0 RZ, [R82+URZ], RZ ;  /* 0x000000ff52ff69a7 */ /* 0x0005e200081004ff */
[----:B------:R-:W-:Y:S01]  /*8230*/  BSSY B1, `(.L_x_150) ;  /* 0x0000013000017945 */ /* 0x000fe20003800000 */
[----:B------:R-:W3:Y:S02]  /*8240*/  @P6 SYNCS.PHASECHK.TRANS64.TRYWAIT P0, [R83+URZ+0x1a0], R88 ;  /* 0x0001a058530065a7 */ /* 0x000ee400080011ff */
[----:B---3--:R-:W-:Y:S01]  /*8250*/  @P6 SEL R39, RZ, 0x1, !P0 ;  /* 0x00000001ff276807 */ /* 0x008fe20004000000 */
[----:B--2---:R-:W-:Y:S06]  /*8260*/  @!P6 BRA `(.L_x_151) ;  /* 0x00000000003ce947 */ /* 0x004fec0003800000 */
[----:B------:R-:W-:Y:S01]  /*8270*/  ISETP.NE.AND P1, PT, R80, RZ, PT ;  /* 0x000000ff5000720c */ /* 0x000fe20003f25270 */
[----:B------:R-:W-:Y:S01]  /*8280*/  BSSY B0, `(.L_x_152) ;  /* 0x0000009000007945 */ /* 0x000fe20003800000 */
[----:B------:R-:W-:Y:S11]  /*8290*/  ISETP.NE.AND P0, PT, R39, RZ, PT ;  /* 0x000000ff2700720c */ /* 0x000ff60003f05270 */
[----:B------:R-:W-:Y:S05]  /*82a0*/  @P1 IMAD R2, R38, 0x1000, R77 ;  /* 0x0000100026021824 */ /* 0x000fea00078e024d */
[----:B------:R-:W-:Y:S05]  /*82b0*/  @P1 IADD3 R0, PT, PT, R2, UR48, RZ ;  /* 0x0000003002001c10 */ /* 0x000fea000fffe0ff */
[----:B------:R-:W-:Y:S01]  /*82c0*/  @P1 IMAD.IADD R0, R81, 0x1, R0 ;  /* 0x0000000151001824 */ /* 0x000fe200078e0200 */
[----:B------:R-:W-:Y:S06]  /*82d0*/  @P0 BRA `(.L_x_153) ;  /* 0x00000000000c0947 */ /* 0x000fec0003800000 */
[----:B------:R-:W-:Y:S04]  /*82e0*/  SHF.L.U32 R4, R71, 0x1f, RZ ;  /* 0x0000001f47047819 */ /* 0x000fe800000006ff */
[----:B------:R-:W2:Y:S02]  /*82f0*/  SYNCS.PHASECHK.TRANS64.TRYWAIT P0, [R83+URZ+0x1a0], R4 ;  /* 0x0001a004530075a7 */ /* 0x000ea400080011ff */
[----:B--2---:R-:W-:Y:S05]  /*8300*/  @!P0 BRA `(.L_x_154) ;  /* 0x0000002800008947 */ /* 0x004fea0003800000 */
.L_x_153:
[----:B------:R-:W-:Y:S05]  /*8310*/  BSYNC B0 ;  /* 0x0000000000007941 */ /* 0x000fea0003800000 */
.L_x_152:
[----:B------:R-:W-:Y:S02]  /*8320*/  ISETP.NE.AND P0, PT, R80, RZ, PT ;  /* 0x000000ff5000720c */ /* 0x000fe40003f05270 */
[----:B------:R-:W-:Y:S11]  /*8330*/  IADD3 R38, PT, PT, R38, 0x1, RZ ;  /* 0x0000000126267810 */ /* 0x000ff60007ffe0ff */
[----:B------:R3:W4:Y:S04]  /*8340*/  @P0 LDS.128 R40, [R2+UR48+0x300] ;  /* 0x0003003002280984 */ /* 0x0007280008000c00 */
[----:B------:R3:W1:Y:S02]  /*8350*/  @P0 LDS.128 R48, [R0+0x300] ;  /* 0x0003000000300984 */ /* 0x0006640000000c00 */
.L_x_151:
[----:B------:R-:W-:Y:S05]  /*8360*/  BSYNC B1 ;  /* 0x0000000000017941 */ /* 0x000fea0003800000 */
.L_x_150:
[----:B------:R-:W-:Y:S05]  /*8370*/  VIADD R3, R34, 0x20 ;  /* 0x0000002022037836 */ /* 0x000fea0000000000 */
[----:B------:R-:W-:Y:S04]  /*8380*/  SHF.R.U32.HI R3, RZ, 0x15, R3 ;  /* 0x00000015ff037819 */ /* 0x000fe80000011603 */
[----:B------:R-:W-:Y:S11]  /*8390*/  LOP3.LUT P0, RZ, R3, 0x3, R66, 0x48, !PT ;  /* 0x0000000303ff7812 */ /* 0x000ff60007804842 */
[----:B------:R-:W-:Y:S02]  /*83a0*/  @!UPT UIADD3 URZ, UPT, UPT, URZ, URZ, URZ ;  /* 0x000000fffffff290 */ /* 0x000fe4000fffe0ff */
[----:B------:R-:W-:Y:S05]  /*83b0*/  @!P0 BRA `(.L_x_155) ;  /* 0x0000000000408947 */ /* 0x000fea0003800000 */
[----:B------:R-:W5:Y:S01]  /*83c0*/  LDCU.64 UR8, c[0x4][0x70] ;  /* 0x01000e00ff0877ac */ /* 0x000f620008000a00 */
[----:B------:R-:W-:Y:S01]  /*83d0*/  MOV R3, 0x0 ;  /* 0x0000000000037802 */ /* 0x000fe20000000f00 */
[----:B------:R-:W-:Y:S02]  /*83e0*/  HFMA2 R12, -RZ, RZ, 0, 5.9604644775390625e-08 ;  /* 0x00000001ff0c7431 */ /* 0x000fe400000001ff */
[----:B------:R-:W-:Y:S02]  /*83f0*/  IMAD.MOV.U32 R8, RZ, RZ, 0x192 ;  /* 0x00000192ff087424 */ /* 0x000fe400078e00ff */
[----:B------:R-:W-:Y:S01]  /*8400*/  IMAD.MOV.U32 R13, RZ, RZ, RZ ;  /* 0x000000ffff0d7224 */ /* 0x000fe200078e00ff */
[----:B------:R-:W4:Y:S01]  /*8410*/  LDCU.64 UR6, c[0x4][0x78] ;  /* 0x01000f00ff0677ac */ /* 0x000f220008000a00 */
[----:B---3--:R-:W3:Y:S01]  /*8420*/  LDC.64 R2, c[0x4][R3] ;  /* 0x0100000003027b82 */ /* 0x008ee20000000a00 */
[----:B------:R-:W1:Y:S01]  /*8430*/  LDCU.64 UR4, c[0x4][0x10] ;  /* 0x01000200ff0477ac */ /* 0x000e620008000a00 */
[----:B-----5:R-:W-:Y:S01]  /*8440*/  MOV R5, UR9 ;  /* 0x0000000900057c02 */ /* 0x020fe20008000f00 */
[----:B--2---:R-:W-:Y:S01]  /*8450*/  IMAD.U32 R4, RZ, RZ, UR8 ;  /* 0x00000008ff047e24 */ /* 0x004fe2000f8e00ff */
[----:B----4-:R-:W-:Y:S01]  /*8460*/  MOV R7, UR7 ;  /* 0x0000000700077c02 */ /* 0x010fe20008000f00 */
[----:B------:R-:W-:Y:S01]  /*8470*/  IMAD.U32 R6, RZ, RZ, UR6 ;  /* 0x00000006ff067e24 */ /* 0x000fe2000f8e00ff */
[----:B-1----:R-:W-:Y:S01]  /*8480*/  MOV R11, UR5 ;  /* 0x00000005000b7c02 */ /* 0x002fe20008000f00 */
[----:B------:R-:W-:Y:S02]  /*8490*/  IMAD.U32 R10, RZ, RZ, UR4 ;  /* 0x00000004ff0a7e24 */ /* 0x000fe4000f8e00ff */
[----:B------:R-:W-:Y:S07]  /*84a0*/  LEPC R20, `(.L_x_155) ;  /* 0x000000001014794e */ /* 0x000fee0000000000 */
[----:B---3--:R-:W-:Y:S05]  /*84b0*/  CALL.ABS.NOINC R2 ;  /* 0x0000000002007343 */ /* 0x008fea0003c00000 */
.L_x_155:
        /* <DEDUP_REMOVED lines=10> */
[----:B--2---:R-:W3:Y:S01]  /*8560*/  LDTM.x16 R4, tmem[UR4+0x20] ;  /* 0x00002004000479ee */ /* 0x004ee20008240000 */
[----:B------:R-:W-:Y:S02]  /*8570*/  MOV R83, UR37 ;  /* 0x0000002500537c02 */ /* 0x000fe40008000f00 */
[----:B------:R-:W-:Y:S05]  /*8580*/  LEA R88, R38, UR48, 0x3 ;  /* 0x0000003026587c11 */ /* 0x000fea000f8e18ff */
[----:B------:R-:W-:Y:S04]  /*8590*/  @P6 LEA R82, R82, UR48, 0x3 ;  /* 0x0000003052526c11 */ /* 0x000fe8000f8e18ff */
[----:B------:R-:W-:Y:S04]  /*85a0*/  @P6 IADD3 R82, PT, PT, R82, 0x1c0, RZ ;  /* 0x000001c052526810 */ /* 0x000fe80007ffe0ff */
[----:B------:R-:W-:Y:S02]  /*85b0*/  @P6 PRMT R82, R83, 0x654, R82 ;  /* 0x0000065453526816 */ /* 0x000fe40000000052 */
[----:B------:R-:W-:Y:S01]  /*85c0*/  @P6 SHF.L.U32 R83, R71, 0x1f, RZ ;  /* 0x0000001f47536819 */ /* 0x000fe200000006ff */
[C---:B---3--:R-:W-:Y:S01]  /*85d0*/  FMUL R0, R32.reuse, R4 ;  /* 0x0000000420007220 */ /* 0x048fe20000400000 */
        /* <DEDUP_REMOVED lines=75> */
.L_x_157:
[----:B------:R-:W-:Y:S05]  /*8a90*/  BSYNC.RECONVERGENT B0 ;  /* 0x0000000000007941 */ /* 0x000fea0003800200 */
.L_x_156:
        /* <DEDUP_REMOVED lines=19> */
.L_x_161:
[----:B------:R-:W-:Y:S05]  /*8bd0*/  BSYNC B0 ;  /* 0x0000000000007941 */ /* 0x000fea0003800000 */
.L_x_160:
[----:B------:R-:W-:Y:S11]  /*8be0*/  ISETP.NE.AND P0, PT, R80, RZ, PT ;  /* 0x000000ff5000720c */ /* 0x000ff60003f05270 */
[----:B------:R-:W-:Y:S02]  /*8bf0*/  @!UPT UIADD3 URZ, UPT, UPT, URZ, URZ, URZ ;  /* 0x000000fffffff290 */ /* 0x000fe4000fffe0ff */
[----:B------:R3:W4:Y:S04]  /*8c00*/  @P0 LDS.128 R40, [R38+UR48+0x300] ;  /* 0x0003003026280984 */ /* 0x0007280008000c00 */
[----:B------:R3:W1:Y:S02]  /*8c10*/  @P0 LDS.128 R48, [R81+0x300] ;  /* 0x0003000051300984 */ /* 0x0006640000000c00 */
.L_x_159:
[----:B------:R-:W-:Y:S05]  /*8c20*/  BSYNC B1 ;  /* 0x0000000000017941 */ /* 0x000fea0003800000 */
.L_x_158:
        /* <DEDUP_REMOVED lines=11> */
[----:B------:R-:W1:Y:S01]  /*8ce0*/  LDC.64 R2, c[0x4][R3] ;  /* 0x0100000003027b82 */ /* 0x000e620000000a00 */
[----:B------:R-:W3:Y:S01]  /*8cf0*/  LDCU.64 UR4, c[0x4][0x10] ;  /* 0x01000200ff0477ac */ /* 0x000ee20008000a00 */
[----:B--2---:R-:W-:Y:S01]  /*8d00*/  MOV R5, UR9 ;  /* 0x0000000900057c02 */ /* 0x004fe20008000f00 */
[----:B------:R-:W-:Y:S01]  /*8d10*/  IMAD.U32 R4, RZ, RZ, UR8 ;  /* 0x00000008ff047e24 */ /* 0x000fe2000f8e00ff */
[----:B-----5:R-:W-:Y:S01]  /*8d20*/  MOV R7, UR7 ;  /* 0x0000000700077c02 */ /* 0x020fe20008000f00 */
[----:B------:R-:W-:Y:S01]  /*8d30*/  IMAD.U32 R6, RZ, RZ, UR6 ;  /* 0x00000006ff067e24 */ /* 0x000fe2000f8e00ff */
[----:B---3--:R-:W-:Y:S01]  /*8d40*/  MOV R11, UR5 ;  /* 0x00000005000b7c02 */ /* 0x008fe20008000f00 */
[----:B------:R-:W-:Y:S02]  /*8d50*/  IMAD.U32 R10, RZ, RZ, UR4 ;  /* 0x00000004ff0a7e24 */ /* 0x000fe4000f8e00ff */
[----:B------:R-:W-:Y:S07]  /*8d60*/  LEPC R20, `(.L_x_163) ;  /* 0x000000001014794e */ /* 0x000fee0000000000 */
[----:B-1--4-:R-:W-:Y:S05]  /*8d70*/  CALL.ABS.NOINC R2 ;  /* 0x0000000002007343 */ /* 0x012fea0003c00000 */
.L_x_163:
[----:B------:R-:W-:Y:S01]  /*8d80*/  ISETP.NE.AND P0, PT, R72, RZ, PT ;  /* 0x000000ff4800720c */ /* 0x000fe20003f05270 */
[----:B------:R-:W-:Y:S05]  /*8d90*/  WARPSYNC.ALL ;  /* 0x0000000000007948 */ /* 0x000fea0003800000 */
[----:B------:R-:W-:Y:S01]  /*8da0*/  R2UR UR4, R34 ;  /* 0x00000000220472ca */ /* 0x000fe200000e0000 */
[----:B------:R-:W-:Y:S01]  /*8db0*/  BSSY.RECONVERGENT B0, `(.L_x_164) ;  /* 0x0000056000007945 */ /* 0x000fe20003800200 */
[C---:B----4-:R-:W-:Y:S02]  /*8dc0*/  SHF.L.U32 R20, R40.reuse, 0x10, RZ ;  /* 0x0000001028147819 */ /* 0x050fe400000006ff */
[----:B------:R-:W-:Y:S02]  /*8dd0*/  LOP3.LUT R36, R40, 0xffff0000, RZ, 0xc0, !PT ;  /* 0xffff000028247812 */ /* 0x000fe400078ec0ff */
[C---:B------:R-:W-:Y:S02]  /*8de0*/  SHF.L.U32 R21, R41.reuse, 0x10, RZ ;  /* 0x0000001029157819 */ /* 0x040fe400000006ff */
[----:B---3--:R-:W-:Y:S02]  /*8df0*/  LOP3.LUT R38, R41, 0xffff0000, RZ, 0xc0, !PT ;  /* 0xffff000029267812 */ /* 0x008fe400078ec0ff */
[C---:B------:R-:W-:Y:S02]  /*8e00*/  SHF.L.U32 R37, R42.reuse, 0x10, RZ ;  /* 0x000000102a257819 */ /* 0x040fe400000006ff */
[----:B------:R-:W-:Y:S01]  /*8e10*/  LOP3.LUT R40, R42, 0xffff0000, RZ, 0xc0, !PT ;  /* 0xffff00002a287812 */ /* 0x000fe200078ec0ff */
[----:B------:R-:W2:Y:S01]  /*8e20*/  LDTM.x16 R4, tmem[UR4+0x30] ;  /* 0x00003004000479ee */ /* 0x000ea20008240000 */
[C---:B------:R-:W-:Y:S01]  /*8e30*/  SHF.L.U32 R39, R43.reuse, 0x10, RZ ;  /* 0x000000102b277819 */ /* 0x040fe200000006ff */
[----:B------:R-:W-:Y:S01]  /*8e40*/  NOP ;  /* 0x0000000000007918 */ /* 0x000fe20000000000 */
[----:B------:R-:W-:Y:S02]  /*8e50*/  LOP3.LUT R42, R43, 0xffff0000, RZ, 0xc0, !PT ;  /* 0xffff00002b2a7812 */ /* 0x000fe400078ec0ff */
[C---:B-1----:R-:W-:Y:S02]  /*8e60*/  SHF.L.U32 R41, R48.reuse, 0x10, RZ ;  /* 0x0000001030297819 */ /* 0x042fe400000006ff */
[----:B------:R-:W-:Y:S02]  /*8e70*/  LOP3.LUT R43, R48, 0xffff0000, RZ, 0xc0, !PT ;  /* 0xffff0000302b7812 */ /* 0x000fe400078ec0ff */
[----:B------:R-:W-:Y:S02]  /*8e80*/  IADD3 R74, PT, PT, R74, 0x230, RZ ;  /* 0x000002304a4a7810 */ /* 0x000fe40007ffe0ff */
[C---:B------:R-:W-:Y:S02]  /*8e90*/  SHF.L.U32 R44, R49.reuse, 0x10, RZ ;  /* 0x00000010312c7819 */ /* 0x040fe400000006ff */
[----:B------:R-:W-:Y:S02]  /*8ea0*/  LOP3.LUT R74, R74, 0xfefffff8, RZ, 0xc0, !PT ;  /* 0xfefffff84a4a7812 */ /* 0x000fe400078ec0ff */
[----:B------:R-:W-:Y:S02]  /*8eb0*/  LOP3.LUT R46, R49, 0xffff0000, RZ, 0xc0, !PT ;  /* 0xffff0000312e7812 */ /* 0x000fe400078ec0ff */
[----:B--2---:R1:W-:Y:S01]  /*8ec0*/  SYNCS.ARRIVE.TRANS64.RED.A1T0 RZ, [R74+URZ], RZ ;  /* 0x000000ff4aff79a7 */ /* 0x0043e200081004ff */
[C---:B------:R-:W-:Y:S02]  /*8ed0*/  SHF.L.U32 R45, R50.reuse, 0x10, RZ ;  /* 0x00000010322d7819 */ /* 0x040fe400000006ff */
[----:B------:R-:W-:Y:S02]  /*8ee0*/  LOP3.LUT R48, R50, 0xffff0000, RZ, 0xc0, !PT ;  /* 0xffff000032307812 */ /* 0x000fe400078ec0ff */
[----:B------:R-:W-:Y:S01]  /*8ef0*/  SHF.L.U32 R47, R51, 0x10, RZ ;  /* 0x00000010332f7819 */ /* 0x000fe200000006ff */
[C---:B------:R-:W-:Y:S01]  /*8f00*/  FMUL R4, R32.reuse, R4 ;  /* 0x0000000420047220 */ /* 0x040fe20000400000 */
[C---:B------:R-:W-:Y:S01]  /*8f10*/  FMUL R5, R32.reuse, R5 ;  /* 0x0000000520057220 */ /* 0x040fe20000400000 */
[C---:B------:R-:W-:Y:S01]  /*8f20*/  FMUL R6, R32.reuse, R6 ;  /* 0x0000000620067220 */ /* 0x040fe20000400000 */
[C---:B------:R-:W-:Y:S01]  /*8f30*/  FMUL R7, R32.reuse, R7 ;  /* 0x0000000720077220 */ /* 0x040fe20000400000 */
[C---:B------:R-:W-:Y:S01]  /*8f40*/  FFMA R4, R35.reuse, R20, R4 ;  /* 0x0000001423047223 */ /* 0x040fe20000000004 */
        /* <DEDUP_REMOVED lines=19> */
[----:B------:R-:W-:Y:S01]  /*9080*/  FFMA R3, R35, R44, R3 ;  /* 0x0000002c23037223 */ /* 0x000fe20000000003 */
[----:B------:R-:W-:Y:S01]  /*9090*/  LOP3.LUT R50, R51, 0xffff0000, RZ, 0xc0, !PT ;  /* 0xffff000033327812 */ /* 0x000fe200078ec0ff */
[C---:B------:R-:W-:Y:S01]  /*90a0*/  FMUL R14, R32.reuse, R18 ;  /* 0x00000012200e7220 */ /* 0x040fe20000400000 */
[----:B------:R-:W-:Y:S01]  /*90b0*/  FFMA R15, R35, R46, R15 ;  /* 0x0000002e230f7223 */ /* 0x000fe2000000000f */
[----:B------:R-:W-:Y:S01]  /*90c0*/  FMUL R19, R32, R19 ;  /* 0x0000001320137220 */ /* 0x000fe20000400000 */
[----:B------:R-:W-:Y:S01]  /*90d0*/  F2FP.BF16.F32.PACK_AB R80, R5, R4 ;  /* 0x000000040550723e */ /* 0x000fe200000010ff */
[----:B------:R-:W-:Y:S01]  /*90e0*/  FFMA R12, R35, R45, R12 ;  /* 0x0000002d230c7223 */ /* 0x000fe2000000000c */
[----:B------:R-:W-:Y:S01]  /*90f0*/  F2FP.BF16.F32.PACK_AB R81, R7, R6 ;  /* 0x000000060751723e */ /* 0x000fe200000010ff */
[----:B------:R-:W-:Y:S01]  /*9100*/  FFMA R13, R35, R48, R13 ;  /* 0x00000030230d7223 */ /* 0x000fe2000000000d */
[----:B------:R-:W-:Y:S01]  /*9110*/  F2FP.BF16.F32.PACK_AB R82, R9, R8 ;  /* 0x000000080952723e */ /* 0x000fe200000010ff */
[----:B------:R-:W-:Y:S01]  /*9120*/  FFMA R14, R35, R47, R14 ;  /* 0x0000002f230e7223 */ /* 0x000fe2000000000e */
[----:B------:R-:W-:Y:S01]  /*9130*/  F2FP.BF16.F32.PACK_AB R83, R11, R10 ;  /* 0x0000000a0b53723e */ /* 0x000fe200000010ff */
[----:B------:R-:W-:Y:S01]  /*9140*/  FFMA R19, R35, R50, R19 ;  /* 0x0000003223137223 */ /* 0x000fe20000000013 */
[----:B------:R-:W-:Y:S02]  /*9150*/  F2FP.BF16.F32.PACK_AB R84, R2, R0 ;  /* 0x000000000254723e */ /* 0x000fe400000010ff */
[----:B------:R-:W-:Y:S01]  /*9160*/  F2FP.BF16.F32.PACK_AB R85, R15, R3 ;  /* 0x000000030f55723e */ /* 0x000fe200000010ff */
[----:B------:R1:W-:Y:S01]  /*9170*/  STS.128 [R77+UR48+0x3300], R80 ;  /* 0x003300504d007988 */ /* 0x0003e20008000c30 */
        /* <DEDUP_REMOVED lines=25> */
.L_x_165:
[----:B------:R-:W-:Y:S05]  /*9310*/  BSYNC.RECONVERGENT B0 ;  /* 0x0000000000007941 */ /* 0x000fea0003800200 */
.L_x_164:
[----:B------:R-:W-:Y:S01]  /*9320*/  BAR.SYNC.DEFER_BLOCKING 0x1, 0x80 ;  /* 0x0042000000007b1d */ /* 0x000fe20000010000 */
[----:B------:R-:W-:Y:S01]  /*9330*/  UISETP.NE.AND UP0, UPT, UR49, -0x4, UPT ;  /* 0xfffffffc3100788c */ /* 0x000fe2000bf05270 */
[----:B------:R-:W-:Y:S08]  /*9340*/  IADD3 R0, PT, PT, R30, 0x1, RZ ;  /* 0x000000011e007810 */ /* 0x000ff00007ffe0ff */
[----:B------:R-:W-:Y:S05]  /*9350*/  BRA.U !UP0, `(.L_x_166) ;  /* 0x0000000108287547 */ /* 0x000fea000b800000 */
[----:B------:R-:W-:Y:S01]  /*9360*/  ISETP.NE.AND P0, PT, R78, RZ, PT ;  /* 0x000000ff4e00720c */ /* 0x000fe20003f05270 */
[----:B------:R-:W-:Y:S01]  /*9370*/  IMAD.U32 R3, RZ, RZ, UR51 ;  /* 0x00000033ff037e24 */ /* 0x000fe2000f8e00ff */
[----:B------:R-:W-:Y:S01]  /*9380*/  UIADD3 UR51, UPT, UPT, UR51, 0x1, URZ ;  /* 0x0000000133337890 */ /* 0x000fe2000fffe0ff */
[----:B------:R-:W-:Y:S03]  /*9390*/  IMAD.U32 R2, RZ, RZ, UR37 ;  /* 0x00000025ff027e24 */ /* 0x000fe6000f8e00ff */
[----:B------:R-:W-:Y:S04]  /*93a0*/  UISETP.NE.AND UP0, UPT, UR51, 0x4, UPT ;  /* 0x000000043300788c */ /* 0x000fe8000bf05270 */
[----:B------:R-:W-:Y:S03]  /*93b0*/  USEL UR51, UR51, URZ, UP0 ;  /* 0x000000ff33337287 */ /* 0x000fe60008000000 */
[----:B------:R-:W-:Y:S05]  /*93c0*/  @P0 LEA R3, R3, UR48, 0x3 ;  /* 0x0000003003030c11 */ /* 0x000fea000f8e18ff */
[----:B------:R-:W-:Y:S05]  /*93d0*/  @P0 VIADD R3, R3, 0x1c0 ;  /* 0x000001c003030836 */ /* 0x000fea0000000000 */
[----:B------:R-:W-:Y:S04]  /*93e0*/  @P0 PRMT R2, R2, 0x654, R3 ;  /* 0x0000065402020816 */ /* 0x000fe80000000003 */
[----:B------:R2:W-:Y:S03]  /*93f0*/  @P0 SYNCS.ARRIVE.TRANS64.RED.A1T0 RZ, [R2+URZ], RZ ;  /* 0x000000ff02ff09a7 */ /* 0x0005e600081004ff */
.L_x_166:
[----:B------:R-:W-:Y:S01]  /*9400*/  ISETP.NE.AND P2, PT, R73, RZ, PT ;  /* 0x000000ff4900720c */ /* 0x000fe20003f45270 */
[----:B------:R-:W-:Y:S01]  /*9410*/  UIADD3 UR49, UPT, UPT, UR49, 0x4, URZ ;  /* 0x0000000431317890 */ /* 0x000fe2000fffe0ff */
[----:B------:R-:W-:Y:S01]  /*9420*/  ISETP.NE.AND P0, PT, R76, 0x2, PT ;  /* 0x000000024c00780c */ /* 0x000fe20003f05270 */
[----:B------:R-:W-:Y:S01]  /*9430*/  IMAD.IADD R20, R29, 0x1, R58 ;  /* 0x000000011d147824 */ /* 0x000fe200078e023a */
[----:B------:R-:W-:Y:S01]  /*9440*/  ISETP.NE.AND P1, PT, R0, 0x4, PT ;  /* 0x000000040000780c */ /* 0x000fe20003f25270 */
[----:B------:R-:W-:Y:S01]  /*9450*/  IMAD.IADD R21, R31, 0x1, R60 ;  /* 0x000000011f157824 */ /* 0x000fe200078e023c */
[----:B--2---:R-:W-:Y:S02]  /*9460*/  SEL R2, RZ, 0x1, P0 ;  /* 0x00000001ff027807 */ /* 0x004fe40000000000 */
[----:B------:R-:W-:Y:S02]  /*9470*/  SEL R3, RZ, 0x1, P1 ;  /* 0x00000001ff037807 */ /* 0x000fe40000800000 */
[----:B------:R-:W-:Y:S02]  /*9480*/  LOP3.LUT R69, R69, R2, RZ, 0x3c, !PT ;  /* 0x0000000245457212 */ /* 0x000fe400078e3cff */
[----:B------:R-:W-:Y:S02]  /*9490*/  LOP3.LUT R70, R70, R3, RZ, 0x3c, !PT ;  /* 0x0000000346467212 */ /* 0x000fe400078e3cff */
[----:B------:R-:W-:Y:S02]  /*94a0*/  @P2 R2UR UR36, R68 ;  /* 0x00000000442422ca */ /* 0x000fe400000e0000 */
[----:B------:R-:W-:Y:S02]  /*94b0*/  SEL R76, R76, RZ, P0 ;  /* 0x000000ff4c4c7207 */ /* 0x000fe40000000000 */
[----:B------:R-:W-:Y:S01]  /*94c0*/  SEL R30, R0, RZ, P1 ;  /* 0x000000ff001e7207 */ /* 0x000fe20000800000 */
[----:B------:R-:W-:Y:S10]  /*94d0*/  @P2 BRA `(.L_x_167) ;  /* 0xffffffcc00d42947 */ /* 0x000ff4000383ffff */
[----:B------:R-:W-:-:S09]  /*94e0*/  UISETP.NE.AND UP0, UPT, UR50, URZ, UPT ;  /* 0x000000ff3200728c */ /* 0x000fd2000bf05270 */
[----:B------:R-:W-:Y:S05]  /*94f0*/  BRA.U !UP0, `(.L_x_168) ;  /* 0x0000000108487547 */ /* 0x000fea000b800000 */
[----:B------:R-:W2:Y:S02]  /*9500*/  LDCU.64 UR4, c[0x0][0x890] ;  /* 0x00011200ff0477ac */ /* 0x000ea40008000a00 */
[----:B--2---:R-:W-:-:S04]  /*9510*/  UISETP.NE.U32.AND UP0, UPT, UR4, URZ, UPT ;  /* 0x000000ff0400728c */ /* 0x004fc8000bf05070 */
[----:B------:R-:W-:-:S09]  /*9520*/  UISETP.NE.AND.EX UP0, UPT, UR5, URZ, UPT, UP0 ;  /* 0x000000ff0500728c */ /* 0x000fd2000bf05300 */
[----:B------:R-:W-:Y:S05]  /*9530*/  BRA.U UP0, `(.L_x_169) ;  /* 0x00000001000c7547 */ /* 0x000fea000b800000 */
[----:B------:R-:W-:-:S13]  /*9540*/  FSETP.NEU.AND P0, PT, R35, RZ, PT ;  /* 0x000000ff2300720b */ /* 0x000fda0003f0d000 */
[----:B------:R-:W-:Y:S05]  /*9550*/  @!P0 EXIT ;  /* 0x000000000000894d */ /* 0x000fea0003800000 */
[----:B------:R-:W-:Y:S05]  /*9560*/  BRA `(.L_x_168) ;  /* 0x00000000002c7947 */ /* 0x000fea0003800000 */
.L_x_169:
[----:B------:R-:W-:Y:S01]  /*9570*/  ISETP.NE.AND P0, PT, R75, RZ, PT ;  /* 0x000000ff4b00720c */ /* 0x000fe20003f05270 */
[----:B------:R-:W-:-:S12]  /*9580*/  BSSY.RECONVERGENT B0, `(.L_x_168) ;  /* 0x0000009000007945 */ /* 0x000fd80003800200 */
[----:B------:R-:W-:Y:S05]  /*9590*/  @P0 BRA `(.L_x_170) ;  /* 0x0000000000140947 */ /* 0x000fea0003800000 */
[----:B------:R-:W2:Y:S02]  /*95a0*/  LDCU.64 UR4, c[0x0][0x888] ;  /* 0x00011100ff0477ac */ /* 0x000ea40008000a00 */
[----:B--2---:R-:W-:-:S04]  /*95b0*/  ISETP.NE.U32.AND P0, PT, RZ, UR4, PT ;  /* 0x00000004ff007c0c */ /* 0x004fc8000bf05070 */
[----:B------:R-:W-:-:S13]  /*95c0*/  ISETP.NE.AND.EX P0, PT, RZ, UR5, PT, P0 ;  /* 0x00000005ff007c0c */ /* 0x000fda000bf05300 */
[----:B------:R-:W-:Y:S05]  /*95d0*/  @!P0 EXIT ;  /* 0x000000000000894d */ /* 0x000fea0003800000 */
[----:B------:R-:W-:Y:S05]  /*95e0*/  BRA `(.L_x_171) ;  /* 0x0000000000087947 */ /* 0x000fea0003800000 */
.L_x_170:
[----:B------:R-:W-:-:S13]  /*95f0*/  FSETP.NEU.AND P0, PT, R35, RZ, PT ;  /* 0x000000ff2300720b */ /* 0x000fda0003f0d000 */
[----:B------:R-:W-:Y:S05]  /*9600*/  @!P0 EXIT ;  /* 0x000000000000894d */ /* 0x000fea0003800000 */
.L_x_171:
[----:B------:R-:W-:Y:S05]  /*9610*/  BSYNC.RECONVERGENT B0 ;  /* 0x0000000000007941 */ /* 0x000fea0003800200 */
.L_x_168:
[----:B------:R-:W-:Y:S01]  /*9620*/  ULEA UR4, UR51, UR48, 0x3 ;  /* 0x0000003033047291 */ /* 0x000fe2000f8e18ff */
[----:B------:R-:W-:-:S04]  /*9630*/  DEPBAR.LE SB0, 0x0 ;  /* 0x000080000000791a */ /* 0x000fc80000000000 */
[----:B------:R-:W-:-:S04]  /*9640*/  UIADD3 UR4, UPT, UPT, UR4, 0x1c0, URZ ;  /* 0x000001c004047890 */ /* 0x000fc8000fffe0ff */
[----:B------:R-:W-:-:S09]  /*9650*/  UPRMT UR4, UR37, 0x654, UR4 ;  /* 0x0000065425047896 */ /* 0x000fd20008000004 */
[----:B------:R-:W-:Y:S01]  /*9660*/  SYNCS.ARRIVE.TRANS64.RED.A1T0 RZ, [UR4], RZ ;  /* 0x000000ffffff79a7 */ /* 0x000fe20008100404 */
[----:B------:R-:W-:Y:S05]  /*9670*/  EXIT ;  /* 0x000000000000794d */ /* 0x000fea0003800000 */
.L_x_25:
[----:B--2---:R2:W4:Y:S02]  /*9680*/  SYNCS.PHASECHK.TRANS64.TRYWAIT P0, [R3+URZ+0x260], R2 ;  /* 0x00026002030075a7 */ /* 0x00452400080011ff */
[----:B----4-:R-:W-:Y:S05]  /*9690*/  @!P0 NANOSLEEP.SYNCS 0x989680 ;  /* 0x009896800000895d */ /* 0x010fea0003900000 */
[----:B------:R-:W4:Y:S02]  /*96a0*/  @!P0 SYNCS.PHASECHK.TRANS64 P0, [R3+URZ+0x260], R2 ;  /* 0x00026002030085a7 */ /* 0x000f2400080010ff */
[----:B----4-:R-:W-:Y:S05]  /*96b0*/  @!P0 BRA `(.L_x_25) ;  /* 0xfffffffc00f08947 */ /* 0x010fea000383ffff */
[----:B------:R-:W-:Y:S05]  /*96c0*/  BRA `(.L_x_172) ;  /* 0xffffff84000c7947 */ /* 0x000fea000383ffff */
.L_x_28:
[----:B-1----:R-:W-:-:S07]  /*96d0*/  MOV R2, UR33 ;  /* 0x0000002100027c02 */ /* 0x002fce0008000f00 */
.L_x_173:
[----:B-1----:R1:W2:Y:S02]  /*96e0*/  SYNCS.PHASECHK.TRANS64.TRYWAIT P0, [R2+URZ+0xd0], R5 ;  /* 0x0000d005020075a7 */ /* 0x0022a400080011ff */
[----:B--2---:R-:W-:Y:S05]  /*96f0*/  @!P0 NANOSLEEP.SYNCS 0x989680 ;  /* 0x009896800000895d */ /* 0x004fea0003900000 */
[----:B------:R-:W2:Y:S02]  /*9700*/  @!P0 SYNCS.PHASECHK.TRANS64 P0, [R2+URZ+0xd0], R5 ;  /* 0x0000d005020085a7 */ /* 0x000ea400080010ff */
[----:B--2---:R-:W-:Y:S05]  /*9710*/  @!P0 BRA `(.L_x_173) ;  /* 0xfffffffc00f08947 */ /* 0x004fea000383ffff */
[----:B------:R-:W-:Y:S05]  /*9720*/  BRA `(.L_x_27) ;  /* 0xffffff8400707947 */ /* 0x000fea000383ffff */
.L_x_35:
[----:B-1----:R-:W-:-:S07]  /*9730*/  MOV R2, UR17 ;  /* 0x0000001100027c02 */ /* 0x002fce0008000f00 */
.L_x_174:
[----:B-1----:R1:W2:Y:S02]  /*9740*/  SYNCS.PHASECHK.TRANS64.TRYWAIT P0, [R2+URZ+0xd0], R5 ;  /* 0x0000d005020075a7 */ /* 0x0022a400080011ff */
[----:B--2---:R-:W-:Y:S05]  /*9750*/  @!P0 NANOSLEEP.SYNCS 0x989680 ;  /* 0x009896800000895d */ /* 0x004fea0003900000 */
[----:B------:R-:W2:Y:S02]  /*9760*/  @!P0 SYNCS.PHASECHK.TRANS64 P0, [R2+URZ+0xd0], R5 ;  /* 0x0000d005020085a7 */ /* 0x000ea400080010ff */
[----:B--2---:R-:W-:Y:S05]  /*9770*/  @!P0 BRA `(.L_x_174) ;  /* 0xfffffffc00f08947 */ /* 0x004fea000383ffff */
[----:B------:R-:W-:Y:S05]  /*9780*/  BRA `(.L_x_34) ;  /* 0xffffff8800287947 */ /* 0x000fea000383ffff */
.L_x_40:
[----:B-1----:R1:W2:Y:S02]  /*9790*/  SYNCS.PHASECHK.TRANS64.TRYWAIT P0, [R2+URZ+0x1f0], R3 ;  /* 0x0001f003020075a7 */ /* 0x0022a400080011ff */
[----:B--2---:R-:W-:Y:S05]  /*97a0*/  @!P0 NANOSLEEP.SYNCS 0x989680 ;  /* 0x009896800000895d */ /* 0x004fea0003900000 */
[----:B------:R-:W2:Y:S02]  /*97b0*/  @!P0 SYNCS.PHASECHK.TRANS64 P0, [R2+URZ+0x1f0], R3 ;  /* 0x0001f003020085a7 */ /* 0x000ea400080010ff */
[----:B--2---:R-:W-:Y:S05]  /*97c0*/  @!P0 BRA `(.L_x_40) ;  /* 0xfffffffc00f08947 */ /* 0x004fea000383ffff */
[----:B------:R-:W-:Y:S05]  /*97d0*/  BRA `(.L_x_175) ;  /* 0xffffff8800c87947 */ /* 0x000fea000383ffff */
.L_x_44:
[----:B---3--:R-:W-:-:S07]  /*97e0*/  MOV R0, UR4 ;  /* 0x0000000400007c02 */ /* 0x008fce0008000f00 */
.L_x_176:
[----:B-1----:R1:W2:Y:S02]  /*97f0*/  SYNCS.PHASECHK.TRANS64.TRYWAIT P0, [R0+URZ], R3 ;  /* 0x00000003000075a7 */ /* 0x0022a400080011ff */
[----:B--2---:R-:W-:Y:S05]  /*9800*/  @!P0 NANOSLEEP.SYNCS 0x989680 ;  /* 0x009896800000895d */ /* 0x004fea0003900000 */
[----:B------:R-:W2:Y:S02]  /*9810*/  @!P0 SYNCS.PHASECHK.TRANS64 P0, [R0+URZ], R3 ;  /* 0x00000003000085a7 */ /* 0x000ea400080010ff */
[----:B--2---:R-:W-:Y:S05]  /*9820*/  @!P0 BRA `(.L_x_176) ;  /* 0xfffffffc00f08947 */ /* 0x004fea000383ffff */
[----:B------:R-:W-:Y:S05]  /*9830*/  BRA `(.L_x_177) ;  /* 0xffffff9000387947 */ /* 0x000fea000383ffff */
.L_x_45:
[----:B---3--:R-:W-:-:S07]  /*9840*/  MOV R0, UR4 ;  /* 0x0000000400007c02 */ /* 0x008fce0008000f00 */
.L_x_178:
[----:B-1----:R1:W2:Y:S02]  /*9850*/  SYNCS.PHASECHK.TRANS64.TRYWAIT P0, [R0+URZ], R3 ;  /* 0x00000003000075a7 */ /* 0x0022a400080011ff */
[----:B--2---:R-:W-:Y:S05]  /*9860*/  @!P0 NANOSLEEP.SYNCS 0x989680 ;  /* 0x009896800000895d */ /* 0x004fea0003900000 */
[----:B------:R-:W2:Y:S02]  /*9870*/  @!P0 SYNCS.PHASECHK.TRANS64 P0, [R0+URZ], R3 ;  /* 0x00000003000085a7 */ /* 0x000ea400080010ff */
[----:B--2---:R-:W-:Y:S05]  /*9880*/  @!P0 BRA `(.L_x_178) ;  /* 0xfffffffc00f08947 */ /* 0x004fea000383ffff */
[----:B------:R-:W-:Y:S05]  /*9890*/  BRA `(.L_x_179) ;  /* 0xffffff9000447947 */ /* 0x000fea000383ffff */
.L_x_46:
[----:B---3--:R-:W-:-:S07]  /*98a0*/  MOV R0, UR4 ;  /* 0x0000000400007c02 */ /* 0x008fce0008000f00 */
.L_x_180:
[----:B-1----:R1:W2:Y:S02]  /*98b0*/  SYNCS.PHASECHK.TRANS64.TRYWAIT P0, [R0+URZ], R3 ;  /* 0x00000003000075a7 */ /* 0x0022a400080011ff */
[----:B--2---:R-:W-:Y:S05]  /*98c0*/  @!P0 NANOSLEEP.SYNCS 0x989680 ;  /* 0x009896800000895d */ /* 0x004fea0003900000 */
[----:B------:R-:W2:Y:S02]  /*98d0*/  @!P0 SYNCS.PHASECHK.TRANS64 P0, [R0+URZ], R3 ;  /* 0x00000003000085a7 */ /* 0x000ea400080010ff */
[----:B--2---:R-:W-:Y:S05]  /*98e0*/  @!P0 BRA `(.L_x_180) ;  /* 0xfffffffc00f08947 */ /* 0x004fea000383ffff */
[----:B------:R-:W-:Y:S05]  /*98f0*/  BRA `(.L_x_181) ;  /* 0xffffff9000507947 */ /* 0x000fea000383ffff */
.L_x_47:
[----:B---3--:R-:W-:-:S07]  /*9900*/  MOV R0, UR4 ;  /* 0x0000000400007c02 */ /* 0x008fce0008000f00 */
.L_x_182:
[----:B-1----:R1:W2:Y:S02]  /*9910*/  SYNCS.PHASECHK.TRANS64.TRYWAIT P0, [R0+URZ], R3 ;  /* 0x00000003000075a7 */ /* 0x0022a400080011ff */
[----:B--2---:R-:W-:Y:S05]  /*9920*/  @!P0 NANOSLEEP.SYNCS 0x989680 ;  /* 0x009896800000895d */ /* 0x004fea0003900000 */
[----:B------:R-:W2:Y:S02]  /*9930*/  @!P0 SYNCS.PHASECHK.TRANS64 P0, [R0+URZ], R3 ;  /* 0x00000003000085a7 */ /* 0x000ea400080010ff */
[----:B--2---:R-:W-:Y:S05]  /*9940*/  @!P0 BRA `(.L_x_182) ;  /* 0xfffffffc00f08947 */ /* 0x004fea000383ffff */
[----:B------:R-:W-:Y:S05]  /*9950*/  BRA `(.L_x_183) ;  /* 0xffffff90005c7947 */ /* 0x000fea000383ffff */
.L_x_48:
[----:B---3--:R-:W-:-:S07]  /*9960*/  MOV R0, UR4 ;  /* 0x0000000400007c02 */ /* 0x008fce0008000f00 */
.L_x_184:
[----:B-1----:R1:W2:Y:S02]  /*9970*/  SYNCS.PHASECHK.TRANS64.TRYWAIT P0, [R0+URZ], R3 ;  /* 0x00000003000075a7 */ /* 0x0022a400080011ff */
[----:B--2---:R-:W-:Y:S05]  /*9980*/  @!P0 NANOSLEEP.SYNCS 0x989680 ;  /* 0x009896800000895d */ /* 0x004fea0003900000 */
[----:B------:R-:W2:Y:S02]  /*9990*/  @!P0 SYNCS.PHASECHK.TRANS64 P0, [R0+URZ], R3 ;  /* 0x00000003000085a7 */ /* 0x000ea400080010ff */
[----:B--2---:R-:W-:Y:S05]  /*99a0*/  @!P0 BRA `(.L_x_184) ;  /* 0xfffffffc00f08947 */ /* 0x004fea000383ffff */
[----:B------:R-:W-:Y:S05]  /*99b0*/  BRA `(.L_x_185) ;  /* 0xffffff9000687947 */ /* 0x000fea000383ffff */
.L_x_49:
[----:B---3--:R-:W-:-:S07]  /*99c0*/  MOV R0, UR4 ;  /* 0x0000000400007c02 */ /* 0x008fce0008000f00 */
.L_x_186:
[----:B-1----:R1:W2:Y:S02]  /*99d0*/  SYNCS.PHASECHK.TRANS64.TRYWAIT P0, [R0+URZ], R3 ;  /* 0x00000003000075a7 */ /* 0x0022a400080011ff */
[----:B--2---:R-:W-:Y:S05]  /*99e0*/  @!P0 NANOSLEEP.SYNCS 0x989680 ;  /* 0x009896800000895d */ /* 0x004fea0003900000 */
[----:B------:R-:W2:Y:S02]  /*99f0*/  @!P0 SYNCS.PHASECHK.TRANS64 P0, [R0+URZ], R3 ;  /* 0x00000003000085a7 */ /* 0x000ea400080010ff */
[----:B--2---:R-:W-:Y:S05]  /*9a00*/  @!P0 BRA `(.L_x_186) ;  /* 0xfffffffc00f08947 */ /* 0x004fea000383ffff */
[----:B------:R-:W-:Y:S05]  /*9a10*/  BRA `(.L_x_187) ;  /* 0xffffff9000747947 */ /* 0x000fea000383ffff */
.L_x_50:
[----:B---3--:R-:W-:-:S07]  /*9a20*/  MOV R0, UR4 ;  /* 0x0000000400007c02 */ /* 0x008fce0008000f00 */
.L_x_188:
[----:B-1----:R1:W2:Y:S02]  /*9a30*/  SYNCS.PHASECHK.TRANS64.TRYWAIT P0, [R0+URZ], R3 ;  /* 0x00000003000075a7 */ /* 0x0022a400080011ff */
[----:B--2---:R-:W-:Y:S05]  /*9a40*/  @!P0 NANOSLEEP.SYNCS 0x989680 ;  /* 0x009896800000895d */ /* 0x004fea0003900000 */
[----:B------:R-:W2:Y:S02]  /*9a50*/  @!P0 SYNCS.PHASECHK.TRANS64 P0, [R0+URZ], R3 ;  /* 0x00000003000085a7 */ /* 0x000ea400080010ff */
[----:B--2---:R-:W-:Y:S05]  /*9a60*/  @!P0 BRA `(.L_x_188) ;  /* 0xfffffffc00f08947 */ /* 0x004fea000383ffff */
[----:B------:R-:W-:Y:S05]  /*9a70*/  BRA `(.L_x_189) ;  /* 0xffffff9000807947 */ /* 0x000fea000383ffff */
.L_x_51:
[----:B---3--:R-:W-:-:S07]  /*9a80*/  MOV R0, UR4 ;  /* 0x0000000400007c02 */ /* 0x008fce0008000f00 */
.L_x_190:
[----:B-1----:R1:W2:Y:S02]  /*9a90*/  SYNCS.PHASECHK.TRANS64.TRYWAIT P0, [R0+URZ], R3 ;  /* 0x00000003000075a7 */ /* 0x0022a400080011ff */
[----:B--2---:R-:W-:Y:S05]  /*9aa0*/  @!P0 NANOSLEEP.SYNCS 0x989680 ;  /* 0x009896800000895d */ /* 0x004fea0003900000 */
[----:B------:R-:W2:Y:S02]  /*9ab0*/  @!P0 SYNCS.PHASECHK.TRANS64 P0, [R0+URZ], R3 ;  /* 0x00000003000085a7 */ /* 0x000ea400080010ff */
[----:B--2---:R-:W-:Y:S05]  /*9ac0*/  @!P0 BRA `(.L_x_190) ;  /* 0xfffffffc00f08947 */ /* 0x004fea000383ffff */
[----:B------:R-:W-:Y:S05]  /*9ad0*/  BRA `(.L_x_191) ;  /* 0xffffff90008c7947 */ /* 0x000fea000383ffff */
.L_x_52:
[----:B---3--:R-:W-:-:S07]  /*9ae0*/  MOV R0, UR4 ;  /* 0x0000000400007c02 */ /* 0x008fce0008000f00 */
.L_x_192:
[----:B-1----:R1:W2:Y:S02]  /*9af0*/  SYNCS.PHASECHK.TRANS64.TRYWAIT P0, [R0+URZ], R3 ;  /* 0x00000003000075a7 */ /* 0x0022a400080011ff */
[----:B--2---:R-:W-:Y:S05]  /*9b00*/  @!P0 NANOSLEEP.SYNCS 0x989680 ;  /* 0x009896800000895d */ /* 0x004fea0003900000 */
[----:B------:R-:W2:Y:S02]  /*9b10*/  @!P0 SYNCS.PHASECHK.TRANS64 P0, [R0+URZ], R3 ;  /* 0x00000003000085a7 */ /* 0x000ea400080010ff */
[----:B--2---:R-:W-:Y:S05]  /*9b20*/  @!P0 BRA `(.L_x_192) ;  /* 0xfffffffc00f08947 */ /* 0x004fea000383ffff */
[----:B------:R-:W-:Y:S05]  /*9b30*/  BRA `(.L_x_193) ;  /* 0xffffff9000987947 */ /* 0x000fea000383ffff */
.L_x_53:
[----:B---3--:R-:W-:-:S07]  /*9b40*/  MOV R0, UR4 ;  /* 0x0000000400007c02 */ /* 0x008fce0008000f00 */
.L_x_194:
[----:B-1----:R1:W2:Y:S02]  /*9b50*/  SYNCS.PHASECHK.TRANS64.TRYWAIT P0, [R0+URZ], R3 ;  /* 0x00000003000075a7 */ /* 0x0022a400080011ff */
[----:B--2---:R-:W-:Y:S05]  /*9b60*/  @!P0 NANOSLEEP.SYNCS 0x989680 ;  /* 0x009896800000895d */ /* 0x004fea0003900000 */
[----:B------:R-:W2:Y:S02]  /*9b70*/  @!P0 SYNCS.PHASECHK.TRANS64 P0, [R0+URZ], R3 ;  /* 0x00000003000085a7 */ /* 0x000ea400080010ff */
[----:B--2---:R-:W-:Y:S05]  /*9b80*/  @!P0 BRA `(.L_x_194) ;  /* 0xfffffffc00f08947 */ /* 0x004fea000383ffff */
[----:B------:R-:W-:Y:S05]  /*9b90*/  BRA `(.L_x_195) ;  /* 0xffffff9000a47947 */ /* 0x000fea000383ffff */
.L_x_54:
[----:B---3--:R-:W-:-:S07]  /*9ba0*/  MOV R0, UR4 ;  /* 0x0000000400007c02 */ /* 0x008fce0008000f00 */
.L_x_196:
[----:B-1----:R1:W2:Y:S02]  /*9bb0*/  SYNCS.PHASECHK.TRANS64.TRYWAIT P0, [R0+URZ], R3 ;  /* 0x00000003000075a7 */ /* 0x0022a400080011ff */
[----:B--2---:R-:W-:Y:S05]  /*9bc0*/  @!P0 NANOSLEEP.SYNCS 0x989680 ;  /* 0x009896800000895d */ /* 0x004fea0003900000 */
[----:B------:R-:W2:Y:S02]  /*9bd0*/  @!P0 SYNCS.PHASECHK.TRANS64 P0, [R0+URZ], R3 ;  /* 0x00000003000085a7 */ /* 0x000ea400080010ff */
[----:B--2---:R-:W-:Y:S05]  /*9be0*/  @!P0 BRA `(.L_x_196) ;  /* 0xfffffffc00f08947 */ /* 0x004fea000383ffff */
[----:B------:R-:W-:Y:S05]  /*9bf0*/  BRA `(.L_x_197) ;  /* 0xffffff9000b07947 */ /* 0x000fea000383ffff */
.L_x_55:
[----:B---3--:R-:W-:-:S07]  /*9c00*/  MOV R0, UR4 ;  /* 0x0000000400007c02 */ /* 0x008fce0008000f00 */
.L_x_198:
[----:B-1----:R1:W2:Y:S02]  /*9c10*/  SYNCS.PHASECHK.TRANS64.TRYWAIT P0, [R0+URZ], R3 ;  /* 0x00000003000075a7 */ /* 0x0022a400080011ff */
[----:B--2---:R-:W-:Y:S05]  /*9c20*/  @!P0 NANOSLEEP.SYNCS 0x989680 ;  /* 0x009896800000895d */ /* 0x004fea0003900000 */
[----:B------:R-:W2:Y:S02]  /*9c30*/  @!P0 SYNCS.PHASECHK.TRANS64 P0, [R0+URZ], R3 ;  /* 0x00000003000085a7 */ /* 0x000ea400080010ff */
[----:B--2---:R-:W-:Y:S05]  /*9c40*/  @!P0 BRA `(.L_x_198) ;  /* 0xfffffffc00f08947 */ /* 0x004fea000383ffff */
[----:B------:R-:W-:Y:S05]  /*9c50*/  BRA `(.L_x_199) ;  /* 0xffffff9000bc7947 */ /* 0x000fea000383ffff */
.L_x_56:
[----:B---3--:R-:W-:-:S07]  /*9c60*/  MOV R0, UR4 ;  /* 0x0000000400007c02 */ /* 0x008fce0008000f00 */
.L_x_200:
[----:B-1----:R1:W2:Y:S02]  /*9c70*/  SYNCS.PHASECHK.TRANS64.TRYWAIT P0, [R0+URZ], R3 ;  /* 0x00000003000075a7 */ /* 0x0022a400080011ff */
[----:B--2---:R-:W-:Y:S05]  /*9c80*/  @!P0 NANOSLEEP.SYNCS 0x989680 ;  /* 0x009896800000895d */ /* 0x004fea0003900000 */
[----:B------:R-:W2:Y:S02]  /*9c90*/  @!P0 SYNCS.PHASECHK.TRANS64 P0, [R0+URZ], R3 ;  /* 0x00000003000085a7 */ /* 0x000ea400080010ff */
[----:B--2---:R-:W-:Y:S05]  /*9ca0*/  @!P0 BRA `(.L_x_200) ;  /* 0xfffffffc00f08947 */ /* 0x004fea000383ffff */
[----:B------:R-:W-:Y:S05]  /*9cb0*/  BRA `(.L_x_201) ;  /* 0xffffff9000c87947 */ /* 0x000fea000383ffff */
.L_x_57:
[----:B---3--:R-:W-:-:S07]  /*9cc0*/  MOV R0, UR4 ;  /* 0x0000000400007c02 */ /* 0x008fce0008000f00 */
.L_x_202:
[----:B-1----:R1:W2:Y:S02]  /*9cd0*/  SYNCS.PHASECHK.TRANS64.TRYWAIT P0, [R0+URZ], R3 ;  /* 0x00000003000075a7 */ /* 0x0022a400080011ff */
[----:B--2---:R-:W-:Y:S05]  /*9ce0*/  @!P0 NANOSLEEP.SYNCS 0x989680 ;  /* 0x009896800000895d */ /* 0x004fea0003900000 */
[----:B------:R-:W2:Y:S02]  /*9cf0*/  @!P0 SYNCS.PHASECHK.TRANS64 P0, [R0+URZ], R3 ;  /* 0x00000003000085a7 */ /* 0x000ea400080010ff */
[----:B--2---:R-:W-:Y:S05]  /*9d00*/  @!P0 BRA `(.L_x_202) ;  /* 0xfffffffc00f08947 */ /* 0x004fea000383ffff */
[----:B------:R-:W-:Y:S05]  /*9d10*/  BRA `(.L_x_203) ;  /* 0xffffff9000d47947 */ /* 0x000fea000383ffff */
.L_x_58:
[----:B---3--:R-:W-:-:S07]  /*9d20*/  MOV R0, UR4 ;  /* 0x0000000400007c02 */ /* 0x008fce0008000f00 */
.L_x_204:
[----:B-1----:R1:W2:Y:S02]  /*9d30*/  SYNCS.PHASECHK.TRANS64.TRYWAIT P0, [R0+URZ], R3 ;  /* 0x00000003000075a7 */ /* 0x0022a400080011ff */
[----:B--2---:R-:W-:Y:S05]  /*9d40*/  @!P0 NANOSLEEP.SYNCS 0x989680 ;  /* 0x009896800000895d */ /* 0x004fea0003900000 */
[----:B------:R-:W2:Y:S02]  /*9d50*/  @!P0 SYNCS.PHASECHK.TRANS64 P0, [R0+URZ], R3 ;  /* 0x00000003000085a7 */ /* 0x000ea400080010ff */
[----:B--2---:R-:W-:Y:S05]  /*9d60*/  @!P0 BRA `(.L_x_204) ;  /* 0xfffffffc00f08947 */ /* 0x004fea000383ffff */
[----:B------:R-:W-:Y:S05]  /*9d70*/  BRA `(.L_x_205) ;  /* 0xffffff9000e07947 */ /* 0x000fea000383ffff */
.L_x_59:
[----:B---3--:R-:W-:-:S07]  /*9d80*/  MOV R0, UR4 ;  /* 0x0000000400007c02 */ /* 0x008fce0008000f00 */
.L_x_206:
[----:B-1----:R1:W2:Y:S02]  /*9d90*/  SYNCS.PHASECHK.TRANS64.TRYWAIT P0, [R0+URZ], R3 ;  /* 0x00000003000075a7 */ /* 0x0022a400080011ff */
[----:B--2---:R-:W-:Y:S05]  /*9da0*/  @!P0 NANOSLEEP.SYNCS 0x989680 ;  /* 0x009896800000895d */ /* 0x004fea0003900000 */
[----:B------:R-:W2:Y:S02]  /*9db0*/  @!P0 SYNCS.PHASECHK.TRANS64 P0, [R0+URZ], R3 ;  /* 0x00000003000085a7 */ /* 0x000ea400080010ff */
[----:B--2---:R-:W-:Y:S05]  /*9dc0*/  @!P0 BRA `(.L_x_206) ;  /* 0xfffffffc00f08947 */ /* 0x004fea000383ffff */
[----:B------:R-:W-:Y:S05]  /*9dd0*/  BRA `(.L_x_207) ;  /* 0xffffff9000ec7947 */ /* 0x000fea000383ffff */
.L_x_60:
[----:B---3--:R-:W-:-:S07]  /*9de0*/  MOV R0, UR4 ;  /* 0x0000000400007c02 */ /* 0x008fce0008000f00 */
.L_x_208:
[----:B-1----:R1:W2:Y:S02]  /*9df0*/  SYNCS.PHASECHK.TRANS64.TRYWAIT P0, [R0+URZ], R3 ;  /* 0x00000003000075a7 */ /* 0x0022a400080011ff */
[----:B--2---:R-:W-:Y:S05]  /*9e00*/  @!P0 NANOSLEEP.SYNCS 0x989680 ;  /* 0x009896800000895d */ /* 0x004fea0003900000 */
[----:B------:R-:W2:Y:S02]  /*9e10*/  @!P0 SYNCS.PHASECHK.TRANS64 P0, [R0+URZ], R3 ;  /* 0x00000003000085a7 */ /* 0x000ea400080010ff */
[----:B--2---:R-:W-:Y:S05]  /*9e20*/  @!P0 BRA `(.L_x_208) ;  /* 0xfffffffc00f08947 */ /* 0x004fea000383ffff */
[----:B------:R-:W-:Y:S05]  /*9e30*/  BRA `(.L_x_209) ;  /* 0xffffff9000f87947 */ /* 0x000fea000383ffff */
.L_x_61:
[----:B---3--:R-:W-:-:S07]  /*9e40*/  MOV R0, UR4 ;  /* 0x0000000400007c02 */ /* 0x008fce0008000f00 */
.L_x_210:
[----:B-1----:R1:W2:Y:S02]  /*9e50*/  SYNCS.PHASECHK.TRANS64.TRYWAIT P0, [R0+URZ], R3 ;  /* 0x00000003000075a7 */ /* 0x0022a400080011ff */
[----:B--2---:R-:W-:Y:S05]  /*9e60*/  @!P0 NANOSLEEP.SYNCS 0x989680 ;  /* 0x009896800000895d */ /* 0x004fea0003900000 */
[----:B------:R-:W2:Y:S02]  /*9e70*/  @!P0 SYNCS.PHASECHK.TRANS64 P0, [R0+URZ], R3 ;  /* 0x00000003000085a7 */ /* 0x000ea400080010ff */
[----:B--2---:R-:W-:Y:S05]  /*9e80*/  @!P0 BRA `(.L_x_210) ;  /* 0xfffffffc00f08947 */ /* 0x004fea000383ffff */
[----:B------:R-:W-:Y:S05]  /*9e90*/  BRA `(.L_x_211) ;  /* 0xffffff9400047947 */ /* 0x000fea000383ffff */
.L_x_62:
[----:B---3--:R-:W-:-:S07]  /*9ea0*/  MOV R0, UR4 ;  /* 0x0000000400007c02 */ /* 0x008fce0008000f00 */
.L_x_212:
[----:B-1----:R1:W2:Y:S02]  /*9eb0*/  SYNCS.PHASECHK.TRANS64.TRYWAIT P0, [R0+URZ], R3 ;  /* 0x00000003000075a7 */ /* 0x0022a400080011ff */
[----:B--2---:R-:W-:Y:S05]  /*9ec0*/  @!P0 NANOSLEEP.SYNCS 0x989680 ;  /* 0x009896800000895d */ /* 0x004fea0003900000 */
[----:B------:R-:W2:Y:S02]  /*9ed0*/  @!P0 SYNCS.PHASECHK.TRANS64 P0, [R0+URZ], R3 ;  /* 0x00000003000085a7 */ /* 0x000ea400080010ff */
[----:B--2---:R-:W-:Y:S05]  /*9ee0*/  @!P0 BRA `(.L_x_212) ;  /* 0xfffffffc00f08947 */ /* 0x004fea000383ffff */
[----:B------:R-:W-:Y:S05]  /*9ef0*/  BRA `(.L_x_213) ;  /* 0xffffff9400107947 */ /* 0x000fea000383ffff */
.L_x_63:
[----:B---3--:R-:W-:-:S07]  /*9f00*/  MOV R0, UR4 ;  /* 0x0000000400007c02 */ /* 0x008fce0008000f00 */
.L_x_214:
[----:B-1----:R1:W2:Y:S02]  /*9f10*/  SYNCS.PHASECHK.TRANS64.TRYWAIT P0, [R0+URZ], R3 ;  /* 0x00000003000075a7 */ /* 0x0022a400080011ff */
[----:B--2---:R-:W-:Y:S05]  /*9f20*/  @!P0 NANOSLEEP.SYNCS 0x989680 ;  /* 0x009896800000895d */ /* 0x004fea0003900000 */
[----:B------:R-:W2:Y:S02]  /*9f30*/  @!P0 SYNCS.PHASECHK.TRANS64 P0, [R0+URZ], R3 ;  /* 0x00000003000085a7 */ /* 0x000ea400080010ff */
[----:B--2---:R-:W-:Y:S05]  /*9f40*/  @!P0 BRA `(.L_x_214) ;  /* 0xfffffffc00f08947 */ /* 0x004fea000383ffff */
[----:B------:R-:W-:Y:S05]  /*9f50*/  BRA `(.L_x_215) ;  /* 0xffffff94001c7947 */ /* 0x000fea000383ffff */
.L_x_64:
[----:B---3--:R-:W-:-:S07]  /*9f60*/  MOV R0, UR4 ;  /* 0x0000000400007c02 */ /* 0x008fce0008000f00 */
.L_x_216:
[----:B-1----:R1:W2:Y:S02]  /*9f70*/  SYNCS.PHASECHK.TRANS64.TRYWAIT P0, [R0+URZ], R3 ;  /* 0x00000003000075a7 */ /* 0x0022a400080011ff */
[----:B--2---:R-:W-:Y:S05]  /*9f80*/  @!P0 NANOSLEEP.SYNCS 0x989680 ;  /* 0x009896800000895d */ /* 0x004fea0003900000 */
[----:B------:R-:W2:Y:S02]  /*9f90*/  @!P0 SYNCS.PHASECHK.TRANS64 P0, [R0+URZ], R3 ;  /* 0x00000003000085a7 */ /* 0x000ea400080010ff */
[----:B--2---:R-:W-:Y:S05]  /*9fa0*/  @!P0 BRA `(.L_x_216) ;  /* 0xfffffffc00f08947 */ /* 0x004fea000383ffff */
[----:B------:R-:W-:Y:S05]  /*9fb0*/  BRA `(.L_x_217) ;  /* 0xffffff9400287947 */ /* 0x000fea000383ffff */
.L_x_65:
[----:B---3--:R-:W-:-:S07]  /*9fc0*/  MOV R0, UR4 ;  /* 0x0000000400007c02 */ /* 0x008fce0008000f00 */
.L_x_218:
[----:B-1----:R1:W2:Y:S02]  /*9fd0*/  SYNCS.PHASECHK.TRANS64.TRYWAIT P0, [R0+URZ], R3 ;  /* 0x00000003000075a7 */ /* 0x0022a400080011ff */
[----:B--2---:R-:W-:Y:S05]  /*9fe0*/  @!P0 NANOSLEEP.SYNCS 0x989680 ;  /* 0x009896800000895d */ /* 0x004fea0003900000 */
[----:B------:R-:W2:Y:S02]  /*9ff0*/  @!P0 SYNCS.PHASECHK.TRANS64 P0, [R0+URZ], R3 ;  /* 0x00000003000085a7 */ /* 0x000ea400080010ff */
[----:B--2---:R-:W-:Y:S05]  /*a000*/  @!P0 BRA `(.L_x_218) ;  /* 0xfffffffc00f08947 */ /* 0x004fea000383ffff */
[----:B------:R-:W-:Y:S05]  /*a010*/  BRA `(.L_x_219) ;  /* 0xffffff9400347947 */ /* 0x000fea000383ffff */
.L_x_66:
[----:B---3--:R-:W-:-:S07]  /*a020*/  MOV R0, UR4 ;  /* 0x0000000400007c02 */ /* 0x008fce0008000f00 */
.L_x_220:
[----:B-1----:R1:W2:Y:S02]  /*a030*/  SYNCS.PHASECHK.TRANS64.TRYWAIT P0, [R0+URZ], R3 ;  /* 0x00000003000075a7 */ /* 0x0022a400080011ff */
[----:B--2---:R-:W-:Y:S05]  /*a040*/  @!P0 NANOSLEEP.SYNCS 0x989680 ;  /* 0x009896800000895d */ /* 0x004fea0003900000 */
[----:B------:R-:W2:Y:S02]  /*a050*/  @!P0 SYNCS.PHASECHK.TRANS64 P0, [R0+URZ], R3 ;  /* 0x00000003000085a7 */ /* 0x000ea400080010ff */
[----:B--2---:R-:W-:Y:S05]  /*a060*/  @!P0 BRA `(.L_x_220) ;  /* 0xfffffffc00f08947 */ /* 0x004fea000383ffff */
[----:B------:R-:W-:Y:S05]  /*a070*/  BRA `(.L_x_221) ;  /* 0xffffff9400407947 */ /* 0x000fea000383ffff */
.L_x_67:
[----:B---3--:R-:W-:-:S07]  /*a080*/  MOV R0, UR4 ;  /* 0x0000000400007c02 */ /* 0x008fce0008000f00 */
.L_x_222:
[----:B-1----:R1:W2:Y:S02]  /*a090*/  SYNCS.PHASECHK.TRANS64.TRYWAIT P0, [R0+URZ], R3 ;  /* 0x00000003000075a7 */ /* 0x0022a400080011ff */
[----:B--2---:R-:W-:Y:S05]  /*a0a0*/  @!P0 NANOSLEEP.SYNCS 0x989680 ;  /* 0x009896800000895d */ /* 0x004fea0003900000 */
[----:B------:R-:W2:Y:S02]  /*a0b0*/  @!P0 SYNCS.PHASECHK.TRANS64 P0, [R0+URZ], R3 ;  /* 0x00000003000085a7 */ /* 0x000ea400080010ff */
[----:B--2---:R-:W-:Y:S05]  /*a0c0*/  @!P0 BRA `(.L_x_222) ;  /* 0xfffffffc00f08947 */ /* 0x004fea000383ffff */
[----:B------:R-:W-:Y:S05]  /*a0d0*/  BRA `(.L_x_223) ;  /* 0xffffff94004c7947 */ /* 0x000fea000383ffff */
.L_x_68:
[----:B---3--:R-:W-:-:S07]  /*a0e0*/  MOV R0, UR4 ;  /* 0x0000000400007c02 */ /* 0x008fce0008000f00 */
.L_x_224:
[----:B-1----:R1:W2:Y:S02]  /*a0f0*/  SYNCS.PHASECHK.TRANS64.TRYWAIT P0, [R0+URZ], R3 ;  /* 0x00000003000075a7 */ /* 0x0022a400080011ff */
[----:B--2---:R-:W-:Y:S05]  /*a100*/  @!P0 NANOSLEEP.SYNCS 0x989680 ;  /* 0x009896800000895d */ /* 0x004fea0003900000 */
[----:B------:R-:W2:Y:S02]  /*a110*/  @!P0 SYNCS.PHASECHK.TRANS64 P0, [R0+URZ], R3 ;  /* 0x00000003000085a7 */ /* 0x000ea400080010ff */
[----:B--2---:R-:W-:Y:S05]  /*a120*/  @!P0 BRA `(.L_x_224) ;  /* 0xfffffffc00f08947 */ /* 0x004fea000383ffff */
[----:B------:R-:W-:Y:S05]  /*a130*/  BRA `(.L_x_225) ;  /* 0xffffff9400587947 */ /* 0x000fea000383ffff */
.L_x_71:
[----:B-1----:R1:W2:Y:S02]  /*a140*/  SYNCS.PHASECHK.TRANS64.TRYWAIT P0, [R0+URZ+0x250], R5 ;  /* 0x00025005000075a7 */ /* 0x0022a400080011ff */
[----:B--2---:R-:W-:Y:S05]  /*a150*/  @!P0 NANOSLEEP.SYNCS 0x989680 ;  /* 0x009896800000895d */ /* 0x004fea0003900000 */
[----:B------:R-:W2:Y:S02]  /*a160*/  @!P0 SYNCS.PHASECHK.TRANS64 P0, [R0+URZ+0x250], R5 ;  /* 0x00025005000085a7 */ /* 0x000ea400080010ff */
[----:B--2---:R-:W-:Y:S05]  /*a170*/  @!P0 BRA `(.L_x_71) ;  /* 0xfffffffc00f08947 */ /* 0x004fea000383ffff */
[----:B------:R-:W-:Y:S05]  /*a180*/  BRA `(.L_x_226) ;  /* 0xffffff9400b87947 */ /* 0x000fea000383ffff */
.L_x_72:
[----:B------:R-:W-:-:S07]  /*a190*/  MOV R0, UR5 ;  /* 0x0000000500007c02 */ /* 0x000fce0008000f00 */
.L_x_227:
[----:B-1----:R1:W2:Y:S02]  /*a1a0*/  SYNCS.PHASECHK.TRANS64.TRYWAIT P0, [R0+URZ+0x200], R7 ;  /* 0x00020007000075a7 */ /* 0x0022a400080011ff */
[----:B--2---:R-:W-:Y:S05]  /*a1b0*/  @!P0 NANOSLEEP.SYNCS 0x989680 ;  /* 0x009896800000895d */ /* 0x004fea0003900000 */
[----:B------:R-:W2:Y:S02]  /*a1c0*/  @!P0 SYNCS.PHASECHK.TRANS64 P0, [R0+URZ+0x200], R7 ;  /* 0x00020007000085a7 */ /* 0x000ea400080010ff */
[----:B--2---:R-:W-:Y:S05]  /*a1d0*/  @!P0 BRA `(.L_x_227) ;  /* 0xfffffffc00f08947 */ /* 0x004fea000383ffff */
[----:B------:R-:W-:Y:S05]  /*a1e0*/  BRA `(.L_x_228) ;  /* 0xffffff9400c87947 */ /* 0x000fea000383ffff */
.L_x_73:
[----:B-1----:R1:W2:Y:S02]  /*a1f0*/  SYNCS.PHASECHK.TRANS64.TRYWAIT P1, [R0+URZ+0x1f0], R5 ;  /* 0x0001f005000075a7 */ /* 0x0022a400080211ff */
[----:B--2---:R-:W-:Y:S05]  /*a200*/  @!P1 NANOSLEEP.SYNCS 0x989680 ;  /* 0x009896800000995d */ /* 0x004fea0003900000 */
[----:B------:R-:W2:Y:S02]  /*a210*/  @!P1 SYNCS.PHASECHK.TRANS64 P1, [R0+URZ+0x1f0], R5 ;  /* 0x0001f005000095a7 */ /* 0x000ea400080210ff */
[----:B--2---:R-:W-:Y:S05]  /*a220*/  @!P1 BRA `(.L_x_73) ;  /* 0xfffffffc00f09947 */ /* 0x004fea000383ffff */
[----:B------:R-:W-:Y:S05]  /*a230*/  BRA `(.L_x_229) ;  /* 0xffffff9400f87947 */ /* 0x000fea000383ffff */
.L_x_76:
[----:B------:R-:W-:-:S07]  /*a240*/  MOV R0, UR5 ;  /* 0x0000000500007c02 */ /* 0x000fce0008000f00 */
.L_x_230:
[----:B-1----:R1:W2:Y:S02]  /*a250*/  SYNCS.PHASECHK.TRANS64.TRYWAIT P0, [R0+URZ+0x200], R3 ;  /* 0x00020003000075a7 */ /* 0x0022a400080011ff */
[----:B--2---:R-:W-:Y:S05]  /*a260*/  @!P0 NANOSLEEP.SYNCS 0x989680 ;  /* 0x009896800000895d */ /* 0x004fea0003900000 */
[----:B------:R-:W2:Y:S02]  /*a270*/  @!P0 SYNCS.PHASECHK.TRANS64 P0, [R0+URZ+0x200], R3 ;  /* 0x00020003000085a7 */ /* 0x000ea400080010ff */
[----:B--2---:R-:W-:Y:S05]  /*a280*/  @!P0 BRA `(.L_x_230) ;  /* 0xfffffffc00f08947 */ /* 0x004fea000383ffff */
[----:B------:R-:W-:Y:S05]  /*a290*/  BRA `(.L_x_75) ;  /* 0xffffff98004c7947 */ /* 0x000fea000383ffff */
.L_x_85:
[----:B-1----:R-:W-:-:S04]  /*a2a0*/  MOV R4, UR6 ;  /* 0x0000000600047c02 */ /* 0x002fc80008000f00 */
[----:B------:R1:W2:Y:S03]  /*a2b0*/  SYNCS.PHASECHK.TRANS64.TRYWAIT P0, [R4+URZ+0x8], R5 ;  /* 0x00000805040075a7 */ /* 0x0002a600080011ff */
[----:B--2---:R-:W-:Y:S05]  /*a2c0*/  @!P0 NANOSLEEP.SYNCS 0x989680 ;  /* 0x009896800000895d */ /* 0x004fea0003900000 */
[----:B------:R-:W2:Y:S02]  /*a2d0*/  @!P0 SYNCS.PHASECHK.TRANS64 P0, [R4+URZ+0x8], R5 ;  /* 0x00000805040085a7 */ /* 0x000ea400080010ff */
[----:B--2---:R-:W-:Y:S05]  /*a2e0*/  @!P0 BRA `(.L_x_85) ;  /* 0xfffffffc00ec8947 */ /* 0x004fea000383ffff */
[----:B------:R-:W-:Y:S05]  /*a2f0*/  BRA `(.L_x_84) ;  /* 0xffffff9c00007947 */ /* 0x000fea000383ffff */
.L_x_87:
[----:B------:R-:W-:Y:S01]  /*a300*/  BSSY B0, `(.L_x_231) ;  /* 0x0000006000007945 */ /* 0x000fe20003800000 */
[----:B------:R-:W-:-:S07]  /*a310*/  MOV R15, 0xffffffff ;  /* 0xffffffff000f7802 */ /* 0x000fce0000000f00 */
[----:B-1---5:R-:W-:Y:S05]  /*a320*/  WARPSYNC.COLLECTIVE R15, `(.L_x_232) ;  /* 0x000000000f0c7348 */ /* 0x022fea0003c00000 */
[----:B------:R-:W-:Y:S02]  /*a330*/  ELECT P6, UR79, PT ;  /* 0x00000000004f782f */ /* 0x000fe400038c0000 */
[----:B------:R-:W-:Y:S01]  /*a340*/  MOV R14, UR79 ;  /* 0x0000004f000e7c02 */ /* 0x000fe20008000f00 */
[----:B-1---5:R-:W-:Y:S10]  /*a350*/  ENDCOLLECTIVE ;  /* 0x000000000000791b */ /* 0x022ff40003800000 */
.L_x_232:
[----:B------:R-:W-:Y:S05]  /*a360*/  BSYNC B0 ;  /* 0x0000000000007941 */ /* 0x000fea0003800000 */
.L_x_231:
[----:B------:R-:W-:Y:S05]  /*a370*/  BRA `(.L_x_233) ;  /* 0xffffff9c00307947 */ /* 0x000fea000383ffff */
.L_x_89:
[----:B-1----:R-:W-:-:S04]  /*a380*/  MOV R2, UR6 ;  /* 0x0000000600027c02 */ /* 0x002fc80008000f00 */
[----:B------:R1:W2:Y:S03]  /*a390*/  SYNCS.PHASECHK.TRANS64.TRYWAIT P0, [R2+URZ+0x8], R3 ;  /* 0x00000803020075a7 */ /* 0x0002a600080011ff */
[----:B--2---:R-:W-:Y:S05]  /*a3a0*/  @!P0 NANOSLEEP.SYNCS 0x989680 ;  /* 0x009896800000895d */ /* 0x004fea0003900000 */
[----:B------:R-:W2:Y:S02]  /*a3b0*/  @!P0 SYNCS.PHASECHK.TRANS64 P0, [R2+URZ+0x8], R3 ;  /* 0x00000803020085a7 */ /* 0x000ea400080010ff */
[----:B--2---:R-:W-:Y:S05]  /*a3c0*/  @!P0 BRA `(.L_x_89) ;  /* 0xfffffffc00ec8947 */ /* 0x004fea000383ffff */
[----:B------:R-:W-:Y:S05]  /*a3d0*/  BRA `(.L_x_88) ;  /* 0xffffff9c00347947 */ /* 0x000fea000383ffff */
.L_x_90:
[----:B-1----:R1:W2:Y:S02]  /*a3e0*/  SYNCS.PHASECHK.TRANS64.TRYWAIT P0, [R0+URZ+0x1f0], R5 ;  /* 0x0001f005000075a7 */ /* 0x0022a400080011ff */
[----:B--2---:R-:W-:Y:S05]  /*a3f0*/  @!P0 NANOSLEEP.SYNCS 0x989680 ;  /* 0x009896800000895d */ /* 0x004fea0003900000 */
[----:B------:R-:W2:Y:S02]  /*a400*/  @!P0 SYNCS.PHASECHK.TRANS64 P0, [R0+URZ+0x1f0], R5 ;  /* 0x0001f005000085a7 */ /* 0x000ea400080010ff */
[----:B--2---:R-:W-:Y:S05]  /*a410*/  @!P0 BRA `(.L_x_90) ;  /* 0xfffffffc00f08947 */ /* 0x004fea000383ffff */
[----:B------:R-:W-:Y:S05]  /*a420*/  BRA `(.L_x_234) ;  /* 0xffffffa000107947 */ /* 0x000fea000383ffff */
.L_x_92:
[----:B------:R-:W-:-:S07]  /*a430*/  MOV R0, UR10 ;  /* 0x0000000a00007c02 */ /* 0x000fce0008000f00 */
.L_x_235:
[----:B-1----:R1:W2:Y:S02]  /*a440*/  SYNCS.PHASECHK.TRANS64.TRYWAIT P0, [R0+URZ+0x230], R5 ;  /* 0x00023005000075a7 */ /* 0x0022a400080011ff */
[----:B--2---:R-:W-:Y:S05]  /*a450*/  @!P0 NANOSLEEP.SYNCS 0x989680 ;  /* 0x009896800000895d */ /* 0x004fea0003900000 */
[----:B------:R-:W2:Y:S02]  /*a460*/  @!P0 SYNCS.PHASECHK.TRANS64 P0, [R0+URZ+0x230], R5 ;  /* 0x00023005000085a7 */ /* 0x000ea400080010ff */
[----:B--2---:R-:W-:Y:S05]  /*a470*/  @!P0 BRA `(.L_x_235) ;  /* 0xfffffffc00f08947 */ /* 0x004fea000383ffff */
[----:B------:R-:W-:Y:S05]  /*a480*/  BRA `(.L_x_236) ;  /* 0xffffffa0005c7947 */ /* 0x000fea000383ffff */
.L_x_95:
[----:B------:R-:W-:Y:S07]  /*a490*/  MOV R0, UR9 ;  /* 0x0000000900007c02 */ /* 0x000fee0008000f00 */
.L_x_237:
[----:B-1----:R1:W2:Y:S02]  /*a4a0*/  SYNCS.PHASECHK.TRANS64.TRYWAIT P0, [R0+URZ], R5 ;  /* 0x00000005000075a7 */ /* 0x0022a400080011ff */
[----:B--2---:R-:W-:Y:S05]  /*a4b0*/  @!P0 NANOSLEEP.SYNCS 0x989680 ;  /* 0x009896800000895d */ /* 0x004fea0003900000 */
[----:B------:R-:W2:Y:S02]  /*a4c0*/  @!P0 SYNCS.PHASECHK.TRANS64 P0, [R0+URZ], R5 ;  /* 0x00000005000085a7 */ /* 0x000ea400080010ff */
[----:B--2---:R-:W-:Y:S05]  /*a4d0*/  @!P0 BRA `(.L_x_237) ;  /* 0xfffffffc00f08947 */ /* 0x004fea000383ffff */
[----:B------:R-:W-:Y:S05]  /*a4e0*/  BRA `(.L_x_94) ;  /* 0xffffffa000707947 */ /* 0x000fea000383ffff */
.L_x_99:
[----:B-1----:R-:W-:-:S07]  /*a4f0*/  MOV R0, UR7 ;  /* 0x0000000700007c02 */ /* 0x002fce0008000f00 */
.L_x_238:
[----:B-1----:R1:W2:Y:S02]  /*a500*/  SYNCS.PHASECHK.TRANS64.TRYWAIT P0, [R0+URZ], R3 ;  /* 0x00000003000075a7 */ /* 0x0022a400080011ff */
[----:B--2---:R-:W-:Y:S05]  /*a510*/  @!P0 NANOSLEEP.SYNCS 0x989680 ;  /* 0x009896800000895d */ /* 0x004fea0003900000 */
[----:B------:R-:W2:Y:S02]  /*a520*/  @!P0 SYNCS.PHASECHK.TRANS64 P0, [R0+URZ], R3 ;  /* 0x00000003000085a7 */ /* 0x000ea400080010ff */
[----:B--2---:R-:W-:Y:S05]  /*a530*/  @!P0 BRA `(.L_x_238) ;  /* 0xfffffffc00f08947 */ /* 0x004fea000383ffff */
[----:B------:R-:W-:Y:S05]  /*a540*/  BRA `(.L_x_239) ;  /* 0xffffffa4003c7947 */ /* 0x000fea000383ffff */
.L_x_100:
[----:B------:R-:W-:-:S07]  /*a550*/  MOV R0, UR7 ;  /* 0x0000000700007c02 */ /* 0x000fce0008000f00 */
.L_x_240:
[----:B-1----:R1:W2:Y:S02]  /*a560*/  SYNCS.PHASECHK.TRANS64.TRYWAIT P0, [R0+URZ], R3 ;  /* 0x00000003000075a7 */ /* 0x0022a400080011ff */
[----:B--2---:R-:W-:Y:S05]  /*a570*/  @!P0 NANOSLEEP.SYNCS 0x989680 ;  /* 0x009896800000895d */ /* 0x004fea0003900000 */
[----:B------:R-:W2:Y:S02]  /*a580*/  @!P0 SYNCS.PHASECHK.TRANS64 P0, [R0+URZ], R3 ;  /* 0x00000003000085a7 */ /* 0x000ea400080010ff */
[----:B--2---:R-:W-:Y:S05]  /*a590*/  @!P0 BRA `(.L_x_240) ;  /* 0xfffffffc00f08947 */ /* 0x004fea000383ffff */
[----:B------:R-:W-:Y:S05]  /*a5a0*/  BRA `(.L_x_241) ;  /* 0xffffffa400487947 */ /* 0x000fea000383ffff */
.L_x_101:
[----:B------:R-:W-:-:S07]  /*a5b0*/  MOV R0, UR7 ;  /* 0x0000000700007c02 */ /* 0x000fce0008000f00 */
.L_x_242:
[----:B-1----:R1:W2:Y:S02]  /*a5c0*/  SYNCS.PHASECHK.TRANS64.TRYWAIT P0, [R0+URZ], R3 ;  /* 0x00000003000075a7 */ /* 0x0022a400080011ff */
[----:B--2---:R-:W-:Y:S05]  /*a5d0*/  @!P0 NANOSLEEP.SYNCS 0x989680 ;  /* 0x009896800000895d */ /* 0x004fea0003900000 */
[----:B------:R-:W2:Y:S02]  /*a5e0*/  @!P0 SYNCS.PHASECHK.TRANS64 P0, [R0+URZ], R3 ;  /* 0x00000003000085a7 */ /* 0x000ea400080010ff */
[----:B--2---:R-:W-:Y:S05]  /*a5f0*/  @!P0 BRA `(.L_x_242) ;  /* 0xfffffffc00f08947 */ /* 0x004fea000383ffff */
[----:B------:R-:W-:Y:S05]  /*a600*/  BRA `(.L_x_243) ;  /* 0xffffffa400547947 */ /* 0x000fea000383ffff */
.L_x_104:
[----:B------:R-:W-:-:S07]  /*a610*/  MOV R0, UR8 ;  /* 0x0000000800007c02 */ /* 0x000fce0008000f00 */
.L_x_244:
[----:B-1----:R1:W2:Y:S02]  /*a620*/  SYNCS.PHASECHK.TRANS64.TRYWAIT P1, [R0+URZ+0x270], R3 ;  /* 0x00027003000075a7 */ /* 0x0022a400080211ff */
[----:B--2---:R-:W-:Y:S05]  /*a630*/  @!P1 NANOSLEEP.SYNCS 0x989680 ;  /* 0x009896800000995d */ /* 0x004fea0003900000 */
[----:B------:R-:W2:Y:S02]  /*a640*/  @!P1 SYNCS.PHASECHK.TRANS64 P1, [R0+URZ+0x270], R3 ;  /* 0x00027003000095a7 */ /* 0x000ea400080210ff */
[----:B--2---:R-:W-:Y:S05]  /*a650*/  @!P1 BRA `(.L_x_244) ;  /* 0xfffffffc00f09947 */ /* 0x004fea000383ffff */
[----:B------:R-:W-:Y:S05]  /*a660*/  BRA `(.L_x_245) ;  /* 0xffffffa400a07947 */ /* 0x000fea000383ffff */
.L_x_109:
[----:B--2---:R2:W4:Y:S02]  /*a670*/  SYNCS.PHASECHK.TRANS64.TRYWAIT P0, [R0+URZ+0x1f0], R3 ;  /* 0x0001f003000075a7 */ /* 0x00452400080011ff */
[----:B----4-:R-:W-:Y:S05]  /*a680*/  @!P0 NANOSLEEP.SYNCS 0x989680 ;  /* 0x009896800000895d */ /* 0x010fea0003900000 */
[----:B------:R-:W4:Y:S02]  /*a690*/  @!P0 SYNCS.PHASECHK.TRANS64 P0, [R0+URZ+0x1f0], R3 ;  /* 0x0001f003000085a7 */ /* 0x000f2400080010ff */
[----:B----4-:R-:W-:Y:S05]  /*a6a0*/  @!P0 BRA `(.L_x_109) ;  /* 0xfffffffc00f08947 */ /* 0x010fea000383ffff */
[----:B------:R-:W-:Y:S05]  /*a6b0*/  BRA `(.L_x_246) ;  /* 0xffffffa800b47947 */ /* 0x000fea000383ffff */
.L_x_112:
[----:B------:R-:W-:Y:S07]  /*a6c0*/  MOV R0, UR7 ;  /* 0x0000000700007c02 */ /* 0x000fee0008000f00 */
.L_x_247:
[----:B--2---:R2:W4:Y:S02]  /*a6d0*/  SYNCS.PHASECHK.TRANS64.TRYWAIT P0, [R0+URZ+0x1e8], R3 ;  /* 0x0001e803000075a7 */ /* 0x00452400080011ff */
[----:B----4-:R-:W-:Y:S05]  /*a6e0*/  @!P0 NANOSLEEP.SYNCS 0x989680 ;  /* 0x009896800000895d */ /* 0x010fea0003900000 */
[----:B------:R-:W4:Y:S02]  /*a6f0*/  @!P0 SYNCS.PHASECHK.TRANS64 P0, [R0+URZ+0x1e8], R3 ;  /* 0x0001e803000085a7 */ /* 0x000f2400080010ff */
[----:B----4-:R-:W-:Y:S05]  /*a700*/  @!P0 BRA `(.L_x_247) ;  /* 0xfffffffc00f08947 */ /* 0x010fea000383ffff */
[----:B------:R-:W-:Y:S05]  /*a710*/  BRA `(.L_x_111) ;  /* 0xffffffac00947947 */ /* 0x000fea000383ffff */
.L_x_115:
[----:B------:R-:W-:Y:S07]  /*a720*/  MOV R3, UR7 ;  /* 0x0000000700037c02 */ /* 0x000fee0008000f00 */
.L_x_248:
[----:B-1----:R1:W2:Y:S02]  /*a730*/  SYNCS.PHASECHK.TRANS64.TRYWAIT P0, [R3+URZ+0x1c0], R12 ;  /* 0x0001c00c030075a7 */ /* 0x0022a400080011ff */
[----:B--2---:R-:W-:Y:S05]  /*a740*/  @!P0 NANOSLEEP.SYNCS 0x989680 ;  /* 0x009896800000895d */ /* 0x004fea0003900000 */
[----:B------:R-:W2:Y:S02]  /*a750*/  @!P0 SYNCS.PHASECHK.TRANS64 P0, [R3+URZ+0x1c0], R12 ;  /* 0x0001c00c030085a7 */ /* 0x000ea400080010ff */
[----:B--2---:R-:W-:Y:S05]  /*a760*/  @!P0 BRA `(.L_x_248) ;  /* 0xfffffffc00f08947 */ /* 0x004fea000383ffff */
[----:B------:R-:W-:Y:S05]  /*a770*/  BRA `(.L_x_249) ;  /* 0xffffffb0000c7947 */ /* 0x000fea000383ffff */
.L_x_116:
[----:B-1----:R-:W-:Y:S07]  /*a780*/  MOV R3, UR7 ;  /* 0x0000000700037c02 */ /* 0x002fee0008000f00 */
.L_x_250:
[----:B-1----:R1:W2:Y:S02]  /*a790*/  SYNCS.PHASECHK.TRANS64.TRYWAIT P0, [R3+URZ+0x1c8], R12 ;  /* 0x0001c80c030075a7 */ /* 0x0022a400080011ff */
[----:B--2---:R-:W-:Y:S05]  /*a7a0*/  @!P0 NANOSLEEP.SYNCS 0x989680 ;  /* 0x009896800000895d */ /* 0x004fea0003900000 */
[----:B------:R-:W2:Y:S02]  /*a7b0*/  @!P0 SYNCS.PHASECHK.TRANS64 P0, [R3+URZ+0x1c8], R12 ;  /* 0x0001c80c030085a7 */ /* 0x000ea400080010ff */
[----:B--2---:R-:W-:Y:S05]  /*a7c0*/  @!P0 BRA `(.L_x_250) ;  /* 0xfffffffc00f08947 */ /* 0x004fea000383ffff */
[----:B------:R-:W-:Y:S05]  /*a7d0*/  BRA `(.L_x_251) ;  /* 0xffffffb000687947 */ /* 0x000fea000383ffff */
.L_x_117:
[----:B-1----:R-:W-:Y:S07]  /*a7e0*/  MOV R3, UR7 ;  /* 0x0000000700037c02 */ /* 0x002fee0008000f00 */
.L_x_252:
[----:B-1----:R1:W2:Y:S02]  /*a7f0*/  SYNCS.PHASECHK.TRANS64.TRYWAIT P0, [R3+URZ+0x1d0], R12 ;  /* 0x0001d00c030075a7 */ /* 0x0022a400080011ff */
[----:B--2---:R-:W-:Y:S05]  /*a800*/  @!P0 NANOSLEEP.SYNCS 0x989680 ;  /* 0x009896800000895d */ /* 0x004fea0003900000 */
[----:B------:R-:W2:Y:S02]  /*a810*/  @!P0 SYNCS.PHASECHK.TRANS64 P0, [R3+URZ+0x1d0], R12 ;  /* 0x0001d00c030085a7 */ /* 0x000ea400080010ff */
[----:B--2---:R-:W-:Y:S05]  /*a820*/  @!P0 BRA `(.L_x_252) ;  /* 0xfffffffc00f08947 */ /* 0x004fea000383ffff */
[----:B------:R-:W-:Y:S05]  /*a830*/  BRA `(.L_x_253) ;  /* 0xffffffb000c47947 */ /* 0x000fea000383ffff */
.L_x_118:
[----:B------:R-:W-:Y:S07]  /*a840*/  MOV R3, UR7 ;  /* 0x0000000700037c02 */ /* 0x000fee0008000f00 */
.L_x_254:
[----:B-1----:R1:W2:Y:S02]  /*a850*/  SYNCS.PHASECHK.TRANS64.TRYWAIT P0, [R3+URZ+0x1d8], R12 ;  /* 0x0001d80c030075a7 */ /* 0x0022a400080011ff */
[----:B--2---:R-:W-:Y:S05]  /*a860*/  @!P0 NANOSLEEP.SYNCS 0x989680 ;  /* 0x009896800000895d */ /* 0x004fea0003900000 */
[----:B------:R-:W2:Y:S02]  /*a870*/  @!P0 SYNCS.PHASECHK.TRANS64 P0, [R3+URZ+0x1d8], R12 ;  /* 0x0001d80c030085a7 */ /* 0x000ea400080010ff */
[----:B--2---:R-:W-:Y:S05]  /*a880*/  @!P0 BRA `(.L_x_254) ;  /* 0xfffffffc00f08947 */ /* 0x004fea000383ffff */
[----:B------:R-:W-:Y:S05]  /*a890*/  BRA `(.L_x_255) ;  /* 0xffffffb400647947 */ /* 0x000fea000383ffff */
.L_x_120:
[----:B------:R-:W-:-:S07]  /*a8a0*/  MOV R0, UR7 ;  /* 0x0000000700007c02 */ /* 0x000fce0008000f00 */
.L_x_256:
[----:B-1----:R1:W4:Y:S02]  /*a8b0*/  SYNCS.PHASECHK.TRANS64.TRYWAIT P0, [R0+URZ+0x1c0], R3 ;  /* 0x0001c003000075a7 */ /* 0x00232400080011ff */
[----:B----4-:R-:W-:Y:S05]  /*a8c0*/  @!P0 NANOSLEEP.SYNCS 0x989680 ;  /* 0x009896800000895d */ /* 0x010fea0003900000 */
[----:B------:R-:W4:Y:S02]  /*a8d0*/  @!P0 SYNCS.PHASECHK.TRANS64 P0, [R0+URZ+0x1c0], R3 ;  /* 0x0001c003000085a7 */ /* 0x000f2400080010ff */
[----:B----4-:R-:W-:Y:S05]  /*a8e0*/  @!P0 BRA `(.L_x_256) ;  /* 0xfffffffc00f08947 */ /* 0x010fea000383ffff */
[----:B------:R-:W-:Y:S05]  /*a8f0*/  BRA `(.L_x_257) ;  /* 0xffffffb400ec7947 */ /* 0x000fea000383ffff */
.L_x_121:
[----:B-1----:R-:W-:-:S07]  /*a900*/  MOV R0, UR7 ;  /* 0x0000000700007c02 */ /* 0x002fce0008000f00 */
.L_x_258:
[----:B-1----:R1:W4:Y:S02]  /*a910*/  SYNCS.PHASECHK.TRANS64.TRYWAIT P0, [R0+URZ+0x1c8], R3 ;  /* 0x0001c803000075a7 */ /* 0x00232400080011ff */
[----:B----4-:R-:W-:Y:S05]  /*a920*/  @!P0 NANOSLEEP.SYNCS 0x989680 ;  /* 0x009896800000895d */ /* 0x010fea0003900000 */
[----:B------:R-:W4:Y:S02]  /*a930*/  @!P0 SYNCS.PHASECHK.TRANS64 P0, [R0+URZ+0x1c8], R3 ;  /* 0x0001c803000085a7 */ /* 0x000f2400080010ff */
[----:B----4-:R-:W-:Y:S05]  /*a940*/  @!P0 BRA `(.L_x_258) ;  /* 0xfffffffc00f08947 */ /* 0x010fea000383ffff */
[----:B------:R-:W-:Y:S05]  /*a950*/  BRA `(.L_x_259) ;  /* 0xffffffb400dc7947 */ /* 0x000fea000383ffff */
.L_x_122:
[----:B-1----:R-:W-:-:S07]  /*a960*/  MOV R0, UR7 ;  /* 0x0000000700007c02 */ /* 0x002fce0008000f00 */
.L_x_260:
[----:B-1----:R1:W4:Y:S02]  /*a970*/  SYNCS.PHASECHK.TRANS64.TRYWAIT P0, [R0+URZ+0x1d0], R3 ;  /* 0x0001d003000075a7 */ /* 0x00232400080011ff */
[----:B----4-:R-:W-:Y:S05]  /*a980*/  @!P0 NANOSLEEP.SYNCS 0x989680 ;  /* 0x009896800000895d */ /* 0x010fea0003900000 */
[----:B------:R-:W4:Y:S02]  /*a990*/  @!P0 SYNCS.PHASECHK.TRANS64 P0, [R0+URZ+0x1d0], R3 ;  /* 0x0001d003000085a7 */ /* 0x000f2400080010ff */
[----:B----4-:R-:W-:Y:S05]  /*a9a0*/  @!P0 BRA `(.L_x_260) ;  /* 0xfffffffc00f08947 */ /* 0x010fea000383ffff */
[----:B------:R-:W-:Y:S05]  /*a9b0*/  BRA `(.L_x_261) ;  /* 0xffffffb400cc7947 */ /* 0x000fea000383ffff */
.L_x_124:
[----:B--2---:R2:W3:Y:S02]  /*a9c0*/  SYNCS.PHASECHK.TRANS64.TRYWAIT P0, [R0+URZ+0x1f0], R3 ;  /* 0x0001f003000075a7 */ /* 0x0044e400080011ff */
[----:B---3--:R-:W-:Y:S05]  /*a9d0*/  @!P0 NANOSLEEP.SYNCS 0x989680 ;  /* 0x009896800000895d */ /* 0x008fea0003900000 */
[----:B------:R-:W3:Y:S02]  /*a9e0*/  @!P0 SYNCS.PHASECHK.TRANS64 P0, [R0+URZ+0x1f0], R3 ;  /* 0x0001f003000085a7 */ /* 0x000ee400080010ff */
[----:B---3--:R-:W-:Y:S05]  /*a9f0*/  @!P0 BRA `(.L_x_124) ;  /* 0xfffffffc00f08947 */ /* 0x008fea000383ffff */
[----:B------:R-:W-:Y:S05]  /*aa00*/  BRA `(.L_x_262) ;  /* 0xffffffb8009c7947 */ /* 0x000fea000383ffff */
.L_x_135:
[----:B-1----:R-:W-:Y:S04]  /*aa10*/  MOV R0, UR48 ;  /* 0x0000003000007c02 */ /* 0x002fe80008000f00 */
[----:B------:R1:W3:Y:S03]  /*aa20*/  SYNCS.PHASECHK.TRANS64.TRYWAIT P1, [R0+URZ+0x1a0], R5 ;  /* 0x0001a005000075a7 */ /* 0x0002e600080211ff */
[----:B---3--:R-:W-:Y:S05]  /*aa30*/  @!P1 NANOSLEEP.SYNCS 0x989680 ;  /* 0x009896800000995d */ /* 0x008fea0003900000 */
[----:B------:R-:W3:Y:S02]  /*aa40*/  @!P1 SYNCS.PHASECHK.TRANS64 P1, [R0+URZ+0x1a0], R5 ;  /* 0x0001a005000095a7 */ /* 0x000ee400080210ff */
[----:B---3--:R-:W-:Y:S05]  /*aa50*/  @!P1 BRA `(.L_x_135) ;  /* 0xfffffffc00ec9947 */ /* 0x008fea000383ffff */
[----:B------:R-:W-:Y:S05]  /*aa60*/  BRA `(.L_x_134) ;  /* 0xffffffc400a47947 */ /* 0x000fea000383ffff */
.L_x_137:
[----:B-1----:R1:W4:Y:S02]  /*aa70*/  SYNCS.PHASECHK.TRANS64.TRYWAIT P0, [R74+URZ+0x210], R3 ;  /* 0x000210034a0075a7 */ /* 0x00232400080011ff */
[----:B----4-:R-:W-:Y:S05]  /*aa80*/  @!P0 NANOSLEEP.SYNCS 0x989680 ;  /* 0x009896800000895d */ /* 0x010fea0003900000 */
[----:B------:R-:W4:Y:S02]  /*aa90*/  @!P0 SYNCS.PHASECHK.TRANS64 P0, [R74+URZ+0x210], R3 ;  /* 0x000210034a0085a7 */ /* 0x000f2400080010ff */
[----:B----4-:R-:W-:Y:S05]  /*aaa0*/  @!P0 BRA `(.L_x_137) ;  /* 0xfffffffc00f08947 */ /* 0x010fea000383ffff */
[----:B------:R-:W-:Y:S05]  /*aab0*/  BRA `(.L_x_136) ;  /* 0xffffffc400c47947 */ /* 0x000fea000383ffff */
.L_x_146:
[----:B--2---:R2:W3:Y:S02]  /*aac0*/  SYNCS.PHASECHK.TRANS64.TRYWAIT P0, [R3+URZ+0x1a0], R0 ;  /* 0x0001a000030075a7 */ /* 0x0044e400080011ff */
[----:B---3--:R-:W-:Y:S05]  /*aad0*/  @!P0 NANOSLEEP.SYNCS 0x989680 ;  /* 0x009896800000895d */ /* 0x008fea0003900000 */
[----:B------:R-:W3:Y:S02]  /*aae0*/  @!P0 SYNCS.PHASECHK.TRANS64 P0, [R3+URZ+0x1a0], R0 ;  /* 0x0001a000030085a7 */ /* 0x000ee400080010ff */
[----:B---3--:R-:W-:Y:S05]  /*aaf0*/  @!P0 BRA `(.L_x_146) ;  /* 0xfffffffc00f08947 */ /* 0x008fea000383ffff */
[----:B------:R-:W-:Y:S05]  /*ab00*/  BRA `(.L_x_145) ;  /* 0xffffffcc00d07947 */ /* 0x000fea000383ffff */
.L_x_154:
[----:B--2---:R2:W3:Y:S02]  /*ab10*/  SYNCS.PHASECHK.TRANS64.TRYWAIT P0, [R83+URZ+0x1a0], R4 ;  /* 0x0001a004530075a7 */ /* 0x0044e400080011ff */
[----:B---3--:R-:W-:Y:S05]  /*ab20*/  @!P0 NANOSLEEP.SYNCS 0x989680 ;  /* 0x009896800000895d */ /* 0x008fea0003900000 */
[----:B------:R-:W3:Y:S02]  /*ab30*/  @!P0 SYNCS.PHASECHK.TRANS64 P0, [R83+URZ+0x1a0], R4 ;  /* 0x0001a004530085a7 */ /* 0x000ee400080010ff */
[----:B---3--:R-:W-:Y:S05]  /*ab40*/  @!P0 BRA `(.L_x_154) ;  /* 0xfffffffc00f08947 */ /* 0x008fea000383ffff */
[----:B------:R-:W-:Y:S05]  /*ab50*/  BRA `(.L_x_153) ;  /* 0xffffffd400ec7947 */ /* 0x000fea000383ffff */
.L_x_162:
[----:B--2---:R2:W3:Y:S02]  /*ab60*/  SYNCS.PHASECHK.TRANS64.TRYWAIT P0, [R88+URZ+0x1a0], R3 ;  /* 0x0001a003580075a7 */ /* 0x0044e400080011ff */
[----:B---3--:R-:W-:Y:S05]  /*ab70*/  @!P0 NANOSLEEP.SYNCS 0x989680 ;  /* 0x009896800000895d */ /* 0x008fea0003900000 */
[----:B------:R-:W3:Y:S02]  /*ab80*/  @!P0 SYNCS.PHASECHK.TRANS64 P0, [R88+URZ+0x1a0], R3 ;  /* 0x0001a003580085a7 */ /* 0x000ee400080010ff */
[----:B---3--:R-:W-:Y:S05]  /*ab90*/  @!P0 BRA `(.L_x_162) ;  /* 0xfffffffc00f08947 */ /* 0x008fea000383ffff */
[----:B------:R-:W-:Y:S05]  /*aba0*/  BRA `(.L_x_161) ;  /* 0xffffffe000087947 */ /* 0x000fea000383ffff */
        .weak           $__internal_0_$__cuda_sm10x_tcgen05_guardrail_trap_col_being_dealloced_not_returned_by_alloc
        .type           $__internal_0_$__cuda_sm10x_tcgen05_guardrail_trap_col_being_dealloced_not_returned_by_alloc,@function
        .size           $__internal_0_$__cuda_sm10x_tcgen05_guardrail_trap_col_being_dealloced_not_returned_by_alloc,($__internal_1_$__cuda_sm10x_tcgen05_guardrail_trap_phase_invalid_during_alloc - $__internal_0_$__cuda_sm10x_tcgen05_guardrail_trap_col_being_dealloced_not_returned_by_alloc)
$__internal_0_$__cuda_sm10x_tcgen05_guardrail_trap_col_being_dealloced_not_returned_by_alloc:
[----:B------:R-:W-:Y:S05]  /*abb0*/  BPT.TRAP 0x1 ;  /* 0x000000040000795c */ /* 0x000fea0000300000 */
[----:B------:R-:W-:-:S04]  /*abc0*/  HFMA2 R3, -RZ, RZ, 0, 0 ;  /* 0x00000000ff037431 */ /* 0x000fc800000001ff */
[----:B------:R-:W-:Y:S05]  /*abd0*/  RET.REL.NODEC R2 `(_ZN7cutlass13device_kernelINS_4gemm6kernel13GemmUniversalIN4cute5tupleIJiiiiEEENS1_10collective13CollectiveMmaINS1_35MainloopSm100TmaUmmaWarpSpecializedILi26ELi2ELi4ENS5_IJNS4_1CILi2EEENSA_ILi1EEESC_EEEEENS5_IJNSA_ILi128EEESF_NSA_ILi32EEEEEENS_10bfloat16_tENS5_IJlSC_lEEESI_SJ_NS4_8TiledMMAINS4_8MMA_AtomIJNS4_26SM100_MMA_F16BF16_2x1SM_SSISI_SI_fLi128ELi128ELNS4_4UMMA5MajorE0ELSO_0ELNSN_7ScaleInE0ELSP_0EEEEEENS4_6LayoutINS5_IJSC_SC_SC_EEENS5_IJNSA_ILi0EEESU_SU_EEEEENS5_IJNS4_10UnderscoreESX_SX_EEEEENS4_18SM100_TMA_2SM_LOADENS4_14ComposedLayoutINS4_7SwizzleILi2ELi4ELi3EEENS4_18smem_ptr_flag_bitsILi16EEENSS_INS5_IJNSA_ILi8EEESG_EEENS5_IJSG_SC_EEEEEEEvNS4_8identityES10_S1A_vS1B_EENS_8epilogue10collective18CollectiveEpilogueINS1D_23Sm100TmaWarpSpecializedILi4ELi2ELi16ELb1ELb0EEEJNS5_IJNSA_ILi64EEESF_SG_EEENS5_IJNSS_IS1I_SC_EENSS_INS5_IJNSA_ILi16EEESB_EEENS5_IJSC_S1I_EEEEEEEESI_SJ_SI_SJ_NS1D_6fusion15FusionCallbacksIS1H_NS1Q_17LinearCombinationISI_fSI_fLNS_15FloatRoundStyleE2EEES1J_S1P_JEEENS4_5SM1004TMEM4LOAD26SM100_TMEM_LOAD_32dp32b16xENS4_13SM90_TMA_LOADENS11_INS12_ILi1ELi4ELi3EEES15_NSS_INS5_IJS16_S1L_EEENS5_IJS1L_SC_EEEEEEENS4_39AutoVectorizingCopyWithAssumedAlignmentILi128EEENS4_14SM90_TMA_STOREES25_S27_S27_EEEvvEEEEvNT_6ParamsE) ;  /* 0xffffff5402087950 */ /* 0x000fea0003c3ffff */
        .weak           $__internal_1_$__cuda_sm10x_tcgen05_guardrail_trap_phase_invalid_during_alloc
        .type           $__internal_1_$__cuda_sm10x_tcgen05_guardrail_trap_phase_invalid_during_alloc,@function
        .size           $__internal_1_$__cuda_sm10x_tcgen05_guardrail_trap_phase_invalid_during_alloc,($__internal_2_$__cuda_sm10x_tcgen05_guardrail_trap_unallocated_columns_being_dealloced - $__internal_1_$__cuda_sm10x_tcgen05_guardrail_trap_phase_invalid_during_alloc)
$__internal_1_$__cuda_sm10x_tcgen05_guardrail_trap_phase_invalid_during_alloc:
[----:B------:R-:W-:Y:S05]  /*abe0*/  BPT.TRAP 0x1 ;  /* 0x000000040000795c */ /* 0x000fea0000300000 */
[----:B------:R-:W-:-:S04]  /*abf0*/  MOV R3, 0x0 ;  /* 0x0000000000037802 */ /* 0x000fc80000000f00 */
[----:B------:R-:W-:Y:S05]  /*ac00*/  RET.REL.NODEC R2 `(_ZN7cutlass13device_kernelINS_4gemm6kernel13GemmUniversalIN4cute5tupleIJiiiiEEENS1_10collective13CollectiveMmaINS1_35MainloopSm100TmaUmmaWarpSpecializedILi26ELi2ELi4ENS5_IJNS4_1CILi2EEENSA_ILi1EEESC_EEEEENS5_IJNSA_ILi128EEESF_NSA_ILi32EEEEEENS_10bfloat16_tENS5_IJlSC_lEEESI_SJ_NS4_8TiledMMAINS4_8MMA_AtomIJNS4_26SM100_MMA_F16BF16_2x1SM_SSISI_SI_fLi128ELi128ELNS4_4UMMA5MajorE0ELSO_0ELNSN_7ScaleInE0ELSP_0EEEEEENS4_6LayoutINS5_IJSC_SC_SC_EEENS5_IJNSA_ILi0EEESU_SU_EEEEENS5_IJNS4_10UnderscoreESX_SX_EEEEENS4_18SM100_TMA_2SM_LOADENS4_14ComposedLayoutINS4_7SwizzleILi2ELi4ELi3EEENS4_18smem_ptr_flag_bitsILi16EEENSS_INS5_IJNSA_ILi8EEESG_EEENS5_IJSG_SC_EEEEEEEvNS4_8identityES10_S1A_vS1B_EENS_8epilogue10collective18CollectiveEpilogueINS1D_23Sm100TmaWarpSpecializedILi4ELi2ELi16ELb1ELb0EEEJNS5_IJNSA_ILi64EEESF_SG_EEENS5_IJNSS_IS1I_SC_EENSS_INS5_IJNSA_ILi16EEESB_EEENS5_IJSC_S1I_EEEEEEEESI_SJ_SI_SJ_NS1D_6fusion15FusionCallbacksIS1H_NS1Q_17LinearCombinationISI_fSI_fLNS_15FloatRoundStyleE2EEES1J_S1P_JEEENS4_5SM1004TMEM4LOAD26SM100_TMEM_LOAD_32dp32b16xENS4_13SM90_TMA_LOADENS11_INS12_ILi1ELi4ELi3EEES15_NSS_INS5_IJS16_S1L_EEENS5_IJS1L_SC_EEEEEEENS4_39AutoVectorizingCopyWithAssumedAlignmentILi128EEENS4_14SM90_TMA_STOREES25_S27_S27_EEEvvEEEEvNT_6ParamsE) ;  /* 0xffffff5002fc7950 */ /* 0x000fea0003c3ffff */
        .weak           $__internal_2_$__cuda_sm10x_tcgen05_guardrail_trap_unallocated_columns_being_dealloced
        .type           $__internal_2_$__cuda_sm10x_tcgen05_guardrail_trap_unallocated_columns_being_dealloced,@function
        .size           $__internal_2_$__cuda_sm10x_tcgen05_guardrail_trap_unallocated_columns_being_dealloced,(.L_x_264 - $__internal_2_$__cuda_sm10x_tcgen05_guardrail_trap_unallocated_columns_being_dealloced)
$__internal_2_$__cuda_sm10x_tcgen05_guardrail_trap_unallocated_columns_being_dealloced:
[----:B------:R-:W-:Y:S05]  /*ac10*/  BPT.TRAP 0x1 ;  /* 0x000000040000795c */ /* 0x000fea0000300000 */
[----:B------:R-:W-:-:S04]  /*ac20*/  HFMA2 R3, -RZ, RZ, 0, 0 ;  /* 0x00000000ff037431 */ /* 0x000fc800000001ff */
[----:B------:R-:W-:Y:S05]  /*ac30*/  RET.REL.NODEC R2 `(_ZN7cutlass13device_kernelINS_4gemm6kernel13GemmUniversalIN4cute5tupleIJiiiiEEENS1_10collective13CollectiveMmaINS1_35MainloopSm100TmaUmmaWarpSpecializedILi26ELi2ELi4ENS5_IJNS4_1CILi2EEENSA_ILi1EEESC_EEEEENS5_IJNSA_ILi128EEESF_NSA_ILi32EEEEEENS_10bfloat16_tENS5_IJlSC_lEEESI_SJ_NS4_8TiledMMAINS4_8MMA_AtomIJNS4_26SM100_MMA_F16BF16_2x1SM_SSISI_SI_fLi128ELi128ELNS4_4UMMA5MajorE0ELSO_0ELNSN_7ScaleInE0ELSP_0EEEEEENS4_6LayoutINS5_IJSC_SC_SC_EEENS5_IJNSA_ILi0EEESU_SU_EEEEENS5_IJNS4_10UnderscoreESX_SX_EEEEENS4_18SM100_TMA_2SM_LOADENS4_14ComposedLayoutINS4_7SwizzleILi2ELi4ELi3EEENS4_18smem_ptr_flag_bitsILi16EEENSS_INS5_IJNSA_ILi8EEESG_EEENS5_IJSG_SC_EEEEEEEvNS4_8identityES10_S1A_vS1B_EENS_8epilogue10collective18CollectiveEpilogueINS1D_23Sm100TmaWarpSpecializedILi4ELi2ELi16ELb1ELb0EEEJNS5_IJNSA_ILi64EEESF_SG_EEENS5_IJNSS_IS1I_SC_EENSS_INS5_IJNSA_ILi16EEESB_EEENS5_IJSC_S1I_EEEEEEEESI_SJ_SI_SJ_NS1D_6fusion15FusionCallbacksIS1H_NS1Q_17LinearCombinationISI_fSI_fLNS_15FloatRoundStyleE2EEES1J_S1P_JEEENS4_5SM1004TMEM4LOAD26SM100_TMEM_LOAD_32dp32b16xENS4_13SM90_TMA_LOADENS11_INS12_ILi1ELi4ELi3EEES15_NSS_INS5_IJS16_S1L_EEENS5_IJS1L_SC_EEEEEEENS4_39AutoVectorizingCopyWithAssumedAlignmentILi128EEENS4_14SM90_TMA_STOREES25_S27_S27_EEEvvEEEEvNT_6ParamsE) ;  /* 0xffffff5002f07950 */ /* 0x000fea0003c3ffff */
.L_x_263:
[----:B------:R-:W-:-:S00]  /*ac40*/  BRA `(.L_x_263) ;  /* 0xfffffffc00fc7947 */ /* 0x000fc0000383ffff */
[----:B------:R-:W-:-:S00]  /*ac50*/  NOP ;  /* 0x0000000000007918 */ /* 0x000fc00000000000 */
        /* <DEDUP_REMOVED lines=10> */
.L_x_264:


//--------------------- .nv.global.init           --------------------------
	.section	.nv.global.init,"aw",@progbits
.nv.global.init:
	.type		$str$27,@object
	.size		$str$27,($str$28 - $str$27)
$str$27:
        /*0000*/ 	.byte	0x28, 0x61, 0x64, 0x64, 0x72, 0x65, 0x73, 0x73, 0x20, 0x26, 0x20, 0x6d, 0x61, 0x73, 0x6b, 0x29
        /*0010*/ 	.byte	0x20, 0x3d, 0x3d, 0x20, 0x30, 0x00
	.type		$str$28,@object
	.size		$str$28,($str$26 - $str$28)
$str$28:
        /*0016*/ 	.byte	0x2f, 0x74, 0x6d, 0x70, 0x2f, 0x63, 0x75, 0x74, 0x6c, 0x61, 0x73, 0x73, 0x5f, 0x73, 0x77, 0x65
        /*0026*/ 	.byte	0x65, 0x70, 0x5f, 0x73, 0x72, 0x63, 0x2f, 0x69, 0x6e, 0x63, 0x6c, 0x75, 0x64, 0x65, 0x2f, 0x63
        /*0036*/ 	.byte	0x75, 0x74, 0x65, 0x2f, 0x70, 0x6f, 0x69, 0x6e, 0x74, 0x65, 0x72, 0x5f, 0x66, 0x6c, 0x61, 0x67
        /*0046*/ 	.byte	0x67, 0x65, 0x64, 0x2e, 0x68, 0x70, 0x70, 0x00
	.type		$str$26,@object
	.size		$str$26,($str$25 - $str$26)
$str$26:
        /*004e*/ 	.byte	0x2f, 0x74, 0x6d, 0x70, 0x2f, 0x63, 0x75, 0x74, 0x6c, 0x61, 0x73, 0x73, 0x5f, 0x73, 0x77, 0x65
        /*005e*/ 	.byte	0x65, 0x70, 0x5f, 0x73, 0x72, 0x63, 0x2f, 0x69, 0x6e, 0x63, 0x6c, 0x75, 0x64, 0x65, 0x2f, 0x63
        /*006e*/ 	.byte	0x75, 0x74, 0x65, 0x2f, 0x61, 0x74, 0x6f, 0x6d, 0x2f, 0x63, 0x6f, 0x70, 0x79, 0x5f, 0x74, 0x72
        /*007e*/ 	.byte	0x61, 0x69, 0x74, 0x73, 0x5f, 0x73, 0x6d, 0x31, 0x30, 0x30, 0x2e, 0x68, 0x70, 0x70, 0x00
	.type		$str$25,@object
	.size		$str$25,(__unnamed_1 - $str$25)
$str$25:
        /*008d*/ 	.byte	0x28, 0x28, 0x75, 0x69, 0x6e, 0x74, 0x33, 0x32, 0x5f, 0x74, 0x28, 0x74, 0x68, 0x72, 0x65, 0x61
        /*009d*/ 	.byte	0x64, 0x49, 0x64, 0x78, 0x2e, 0x78, 0x29, 0x20, 0x2f, 0x20, 0x33, 0x32, 0x29, 0x20, 0x25, 0x20
        /*00ad*/ 	.byte	0x34, 0x29, 0x20, 0x3d, 0x3d, 0x20, 0x28, 0x28, 0x28, 0x74, 0x6d, 0x65, 0x6d, 0x5f, 0x61, 0x64
        /*00bd*/ 	.byte	0x64, 0x72, 0x20, 0x3e, 0x3e, 0x20, 0x31, 0x36, 0x29, 0x20, 0x2f, 0x20, 0x33, 0x32, 0x29, 0x20
        /*00cd*/ 	.byte	0x25, 0x20, 0x34, 0x29, 0x00
	.type		__unnamed_1,@object
	.size		__unnamed_1,(__unnamed_2 - __unnamed_1)
__unnamed_1:
        /*00d2*/ 	.byte	0x61, 0x75, 0x74, 0x6f, 0x20, 0x63, 0x75, 0x74, 0x65, 0x3a, 0x3a, 0x61, 0x73, 0x5f, 0x70, 0x6f
        /* <DEDUP_REMOVED lines=24> */
        /*0262*/ 	.byte	0x43, 0x3c, 0x32, 0x30, 0x34, 0x38, 0x3e, 0x3e, 0x3e, 0x3e, 0x5d, 0x00
	.type		__unnamed_2,@object
	.size		__unnamed_2,(.L_2 - __unnamed_2)
__unnamed_2:
        /* <DEDUP_REMOVED lines=40> */
        /*04ee*/ 	.byte	0x3a, 0x3a, 0x43, 0x3c, 0x30, 0x3e, 0x3e, 0x3e, 0x3e, 0x5d, 0x00
.L_2:


//--------------------- .nv.shared._ZN7cutlass13device_kernelINS_4gemm6kernel13GemmUniversalIN4cute5tupleIJiiiiEEENS1_10collective13CollectiveMmaINS1_35MainloopSm100TmaUmmaWarpSpecializedILi26ELi2ELi4ENS5_IJNS4_1CILi2EEENSA_ILi1EEESC_EEEEENS5_IJNSA_ILi128EEESF_NSA_ILi32EEEEEENS_10bfloat16_tENS5_IJlSC_lEEESI_SJ_NS4_8TiledMMAINS4_8MMA_AtomIJNS4_26SM100_MMA_F16BF16_2x1SM_SSISI_SI_fLi128ELi128ELNS4_4UMMA5MajorE0ELSO_0ELNSN_7ScaleInE0ELSP_0EEEEEENS4_6LayoutINS5_IJSC_SC_SC_EEENS5_IJNSA_ILi0EEESU_SU_EEEEENS5_IJNS4_10UnderscoreESX_SX_EEEEENS4_18SM100_TMA_2SM_LOADENS4_14ComposedLayoutINS4_7SwizzleILi2ELi4ELi3EEENS4_18smem_ptr_flag_bitsILi16EEENSS_INS5_IJNSA_ILi8EEESG_EEENS5_IJSG_SC_EEEEEEEvNS4_8identityES10_S1A_vS1B_EENS_8epilogue10collective18CollectiveEpilogueINS1D_23Sm100TmaWarpSpecializedILi4ELi2ELi16ELb1ELb0EEEJNS5_IJNSA_ILi64EEESF_SG_EEENS5_IJNSS_IS1I_SC_EENSS_INS5_IJNSA_ILi16EEESB_EEENS5_IJSC_S1I_EEEEEEEESI_SJ_SI_SJ_NS1D_6fusion15FusionCallbacksIS1H_NS1Q_17LinearCombinationISI_fSI_fLNS_15FloatRoundStyleE2EEES1J_S1P_JEEENS4_5SM1004TMEM4LOAD26SM100_TMEM_LOAD_32dp32b16xENS4_13SM90_TMA_LOADENS11_INS12_ILi1ELi4ELi3EEES15_NSS_INS5_IJS16_S1L_EEENS5_IJS1L_SC_EEEEEEENS4_39AutoVectorizingCopyWithAssumedAlignmentILi128EEENS4_14SM90_TMA_STOREES25_S27_S27_EEEvvEEEEvNT_6ParamsE --------------------------
	.section	.nv.shared._ZN7cutlass13device_kernelINS_4gemm6kernel13GemmUniversalIN4cute5tupleIJiiiiEEENS1_10collective13CollectiveMmaINS1_35MainloopSm100TmaUmmaWarpSpecializedILi26ELi2ELi4ENS5_IJNS4_1CILi2EEENSA_ILi1EEESC_EEEEENS5_IJNSA_ILi128EEESF_NSA_ILi32EEEEEENS_10bfloat16_tENS5_IJlSC_lEEESI_SJ_NS4_8TiledMMAINS4_8MMA_AtomIJNS4_26SM100_MMA_F16BF16_2x1SM_SSISI_SI_fLi128ELi128ELNS4_4UMMA5MajorE0ELSO_0ELNSN_7ScaleInE0ELSP_0EEEEEENS4_6LayoutINS5_IJSC_SC_SC_EEENS5_IJNSA_ILi0EEESU_SU_EEEEENS5_IJNS4_10UnderscoreESX_SX_EEEEENS4_18SM100_TMA_2SM_LOADENS4_14ComposedLayoutINS4_7SwizzleILi2ELi4ELi3EEENS4_18smem_ptr_flag_bitsILi16EEENSS_INS5_IJNSA_ILi8EEESG_EEENS5_IJSG_SC_EEEEEEEvNS4_8identityES10_S1A_vS1B_EENS_8epilogue10collective18CollectiveEpilogueINS1D_23Sm100TmaWarpSpecializedILi4ELi2ELi16ELb1ELb0EEEJNS5_IJNSA_ILi64EEESF_SG_EEENS5_IJNSS_IS1I_SC_EENSS_INS5_IJNSA_ILi16EEESB_EEENS5_IJSC_S1I_EEEEEEEESI_SJ_SI_SJ_NS1D_6fusion15FusionCallbacksIS1H_NS1Q_17LinearCombinationISI_fSI_fLNS_15FloatRoundStyleE2EEES1J_S1P_JEEENS4_5SM1004TMEM4LOAD26SM100_TMEM_LOAD_32dp32b16xENS4_13SM90_TMA_LOADENS11_INS12_ILi1ELi4ELi3EEES15_NSS_INS5_IJS16_S1L_EEENS5_IJS1L_SC_EEEEEEENS4_39AutoVectorizingCopyWithAssumedAlignmentILi128EEENS4_14SM90_TMA_STOREES25_S27_S27_EEEvvEEEEvNT_6ParamsE,"aw",@nobits
	.sectionflags	@""
	.align	16
	.zero		1024


//--------------------- .nv.shared.reserved.0     --------------------------
	.section	.nv.shared.reserved.0,"aw",@nobits
	.weak		__nv_reservedSMEM_offset_0_alias
	.size		__nv_reservedSMEM_offset_0_alias, 0, 64
	.other		__nv_reservedSMEM_offset_0_alias,@"STO_CUDA_RESERVED_SHARED STV_DEFAULT"
__nv_reservedSMEM_offset_0_alias:
	.zero		0
.nv.shared.reserved.0:
	.zero		64
	.weak		__nv_reservedSMEM_tcgen05_partition
	.type		__nv_reservedSMEM_tcgen05_partition,@object
	.size		__nv_reservedSMEM_tcgen05_partition,(.L_0 - __nv_reservedSMEM_tcgen05_partition)
__nv_reservedSMEM_tcgen05_partition:
	.zero		32
.L_0:


//--------------------- .nv.global                --------------------------
	.section	.nv.global,"aw",@nobits
.nv.global:
	.type		_ZN39_INTERNAL_080d0664_4_k_cu_47929a69_78514cute1_E,@object
	.size		_ZN39_INTERNAL_080d0664_4_k_cu_47929a69_78514cute1_E,(_ZN39_INTERNAL_080d0664_4_k_cu_47929a69_78514cuda3std3__45__cpo6cbeginE - _ZN39_INTERNAL_080d0664_4_k_cu_47929a69_78514cute1_E)
_ZN39_INTERNAL_080d0664_4_k_cu_47929a69_78514cute1_E:
	.zero		1
	.type		_ZN39_INTERNAL_080d0664_4_k_cu_47929a69_78514cuda3std3__45__cpo6cbeginE,@object
	.size		_ZN39_INTERNAL_080d0664_4_k_cu_47929a69_78514cuda3std3__45__cpo6cbeginE,(_ZN39_INTERNAL_080d0664_4_k_cu_47929a69_78514cuda3std3__48in_placeE - _ZN39_INTERNAL_080d0664_4_k_cu_47929a69_78514cuda3std3__45__cpo6cbeginE)
_ZN39_INTERNAL_080d0664_4_k_cu_47929a69_78514cuda3std3__45__cpo6cbeginE:
	.zero		1
	.type		_ZN39_INTERNAL_080d0664_4_k_cu_47929a69_78514cuda3std3__48in_placeE,@object
	.size		_ZN39_INTERNAL_080d0664_4_k_cu_47929a69_78514cuda3std3__48in_placeE,(_ZN39_INTERNAL_080d0664_4_k_cu_47929a69_78514cuda3std6ranges3__45__cpo9iter_moveE - _ZN39_INTERNAL_080d0664_4_k_cu_47929a69_78514cuda3std3__48in_placeE)
_ZN39_INTERNAL_080d0664_4_k_cu_47929a69_78514cuda3std3__48in_placeE:
	.zero		1
	.type		_ZN39_INTERNAL_080d0664_4_k_cu_47929a69_78514cuda3std6ranges3__45__cpo9iter_moveE,@object
	.size		_ZN39_INTERNAL_080d0664_4_k_cu_47929a69_78514cuda3std6ranges3__45__cpo9iter_moveE,(_ZN39_INTERNAL_080d0664_4_k_cu_47929a69_78514cuda3std3__45__cpo5beginE - _ZN39_INTERNAL_080d0664_4_k_cu_47929a69_78514cuda3std6ranges3__45__cpo9iter_moveE)
_ZN39_INTERNAL_080d0664_4_k_cu_47929a69_78514cuda3std6ranges3__45__cpo9iter_moveE:
	.zero		1
	.type		_ZN39_INTERNAL_080d0664_4_k_cu_47929a69_78514cuda3std3__45__cpo5beginE,@object
	.size		_ZN39_INTERNAL_080d0664_4_k_cu_47929a69_78514cuda3std3__45__cpo5beginE,(_ZN39_INTERNAL_080d0664_4_k_cu_47929a69_78514cuda3std3__441_GLOBAL__N__080d0664_4_k_cu_47929a69_78516ignoreE - _ZN39_INTERNAL_080d0664_4_k_cu_47929a69_78514cuda3std3__45__cpo5beginE)
_ZN39_INTERNAL_080d0664_4_k_cu_47929a69_78514cuda3std3__45__cpo5beginE:
	.zero		1
	.type		_ZN39_INTERNAL_080d0664_4_k_cu_47929a69_78514cuda3std3__441_GLOBAL__N__080d0664_4_k_cu_47929a69_78516ignoreE,@object
	.size		_ZN39_INTERNAL_080d0664_4_k_cu_47929a69_78514cuda3std3__441_GLOBAL__N__080d0664_4_k_cu_47929a69_78516ignoreE,(_ZN39_INTERNAL_080d0664_4_k_cu_47929a69_78514cute7productE - _ZN39_INTERNAL_080d0664_4_k_cu_47929a69_78514cuda3std3__441_GLOBAL__N__080d0664_4_k_cu_47929a69_78516ignoreE)
_ZN39_INTERNAL_080d0664_4_k_cu_47929a69_78514cuda3std3__441_GLOBAL__N__080d0664_4_k_cu_47929a69_78516ignoreE:
	.zero		1
	.type		_ZN39_INTERNAL_080d0664_4_k_cu_47929a69_78514cute7productE,@object
	.size		_ZN39_INTERNAL_080d0664_4_k_cu_47929a69_78514cute7productE,(_ZN39_INTERNAL_080d0664_4_k_cu_47929a69_78514cuda3std3__45__cpo3endE - _ZN39_INTERNAL_080d0664_4_k_cu_47929a69_78514cute7productE)
_ZN39_INTERNAL_080d0664_4_k_cu_47929a69_78514cute7productE:
	.zero		1
	.type		_ZN39_INTERNAL_080d0664_4_k_cu_47929a69_78514cuda3std3__45__cpo3endE,@object
	.size		_ZN39_INTERNAL_080d0664_4_k_cu_47929a69_78514cuda3std3__45__cpo3endE,(_ZN39_INTERNAL_080d0664_4_k_cu_47929a69_78514cuda3std3__419piecewise_constructE - _ZN39_INTERNAL_080d0664_4_k_cu_47929a69_78514cuda3std3__45__cpo3endE)
_ZN39_INTERNAL_080d0664_4_k_cu_47929a69_78514cuda3std3__45__cpo3endE:
	.zero		1
	.type		_ZN39_INTERNAL_080d0664_4_k_cu_47929a69_78514cuda3std3__419piecewise_constructE,@object
	.size		_ZN39_INTERNAL_080d0664_4_k_cu_47929a69_78514cuda3std3__419piecewise_constructE,(_ZN39_INTERNAL_080d0664_4_k_cu_47929a69_78514cuda3std3__45__cpo4cendE - _ZN39_INTERNAL_080d0664_4_k_cu_47929a69_78514cuda3std3__419piecewise_constructE)
_ZN39_INTERNAL_080d0664_4_k_cu_47929a69_78514cuda3std3__419piecewise_constructE:
	.zero		1
	.type		_ZN39_INTERNAL_080d0664_4_k_cu_47929a69_78514cuda3std3__45__cpo4cendE,@object
	.size		_ZN39_INTERNAL_080d0664_4_k_cu_47929a69_78514cuda3std3__45__cpo4cendE,(_ZN39_INTERNAL_080d0664_4_k_cu_47929a69_78514cuda3std6ranges3__45__cpo4swapE - _ZN39_INTERNAL_080d0664_4_k_cu_47929a69_78514cuda3std3__45__cpo4cendE)
_ZN39_INTERNAL_080d0664_4_k_cu_47929a69_78514cuda3std3__45__cpo4cendE:
	.zero		1
	.type		_ZN39_INTERNAL_080d0664_4_k_cu_47929a69_78514cuda3std6ranges3__45__cpo4swapE,@object
	.size		_ZN39_INTERNAL_080d0664_4_k_cu_47929a69_78514cuda3std6ranges3__45__cpo4swapE,(.L_10 - _ZN39_INTERNAL_080d0664_4_k_cu_47929a69_78514cuda3std6ranges3__45__cpo4swapE)
_ZN39_INTERNAL_080d0664_4_k_cu_47929a69_78514cuda3std6ranges3__45__cpo4swapE:
	.zero		1
.L_10:


//--------------------- .nv.constant0._ZN7cutlass13device_kernelINS_4gemm6kernel13GemmUniversalIN4cute5tupleIJiiiiEEENS1_10collective13CollectiveMmaINS1_35MainloopSm100TmaUmmaWarpSpecializedILi26ELi2ELi4ENS5_IJNS4_1CILi2EEENSA_ILi1EEESC_EEEEENS5_IJNSA_ILi128EEESF_NSA_ILi32EEEEEENS_10bfloat16_tENS5_IJlSC_lEEESI_SJ_NS4_8TiledMMAINS4_8MMA_AtomIJNS4_26SM100_MMA_F16BF16_2x1SM_SSISI_SI_fLi128ELi128ELNS4_4UMMA5MajorE0ELSO_0ELNSN_7ScaleInE0ELSP_0EEEEEENS4_6LayoutINS5_IJSC_SC_SC_EEENS5_IJNSA_ILi0EEESU_SU_EEEEENS5_IJNS4_10UnderscoreESX_SX_EEEEENS4_18SM100_TMA_2SM_LOADENS4_14ComposedLayoutINS4_7SwizzleILi2ELi4ELi3EEENS4_18smem_ptr_flag_bitsILi16EEENSS_INS5_IJNSA_ILi8EEESG_EEENS5_IJSG_SC_EEEEEEEvNS4_8identityES10_S1A_vS1B_EENS_8epilogue10collective18CollectiveEpilogueINS1D_23Sm100TmaWarpSpecializedILi4ELi2ELi16ELb1ELb0EEEJNS5_IJNSA_ILi64EEESF_SG_EEENS5_IJNSS_IS1I_SC_EENSS_INS5_IJNSA_ILi16EEESB_EEENS5_IJSC_S1I_EEEEEEEESI_SJ_SI_SJ_NS1D_6fusion15FusionCallbacksIS1H_NS1Q_17LinearCombinationISI_fSI_fLNS_15FloatRoundStyleE2EEES1J_S1P_JEEENS4_5SM1004TMEM4LOAD26SM100_TMEM_LOAD_32dp32b16xENS4_13SM90_TMA_LOADENS11_INS12_ILi1ELi4ELi3EEES15_NSS_INS5_IJS16_S1L_EEENS5_IJS1L_SC_EEEEEEENS4_39AutoVectorizingCopyWithAssumedAlignmentILi128EEENS4_14SM90_TMA_STOREES25_S27_S27_EEEvvEEEEvNT_6ParamsE --------------------------
	.section	.nv.constant0._ZN7cutlass13device_kernelINS_4gemm6kernel13GemmUniversalIN4cute5tupleIJiiiiEEENS1_10collective13CollectiveMmaINS1_35MainloopSm100TmaUmmaWarpSpecializedILi26ELi2ELi4ENS5_IJNS4_1CILi2EEENSA_ILi1EEESC_EEEEENS5_IJNSA_ILi128EEESF_NSA_ILi32EEEEEENS_10bfloat16_tENS5_IJlSC_lEEESI_SJ_NS4_8TiledMMAINS4_8MMA_AtomIJNS4_26SM100_MMA_F16BF16_2x1SM_SSISI_SI_fLi128ELi128ELNS4_4UMMA5MajorE0ELSO_0ELNSN_7ScaleInE0ELSP_0EEEEEENS4_6LayoutINS5_IJSC_SC_SC_EEENS5_IJNSA_ILi0EEESU_SU_EEEEENS5_IJNS4_10UnderscoreESX_SX_EEEEENS4_18SM100_TMA_2SM_LOADENS4_14ComposedLayoutINS4_7SwizzleILi2ELi4ELi3EEENS4_18smem_ptr_flag_bitsILi16EEENSS_INS5_IJNSA_ILi8EEESG_EEENS5_IJSG_SC_EEEEEEEvNS4_8identityES10_S1A_vS1B_EENS_8epilogue10collective18CollectiveEpilogueINS1D_23Sm100TmaWarpSpecializedILi4ELi2ELi16ELb1ELb0EEEJNS5_IJNSA_ILi64EEESF_SG_EEENS5_IJNSS_IS1I_SC_EENSS_INS5_IJNSA_ILi16EEESB_EEENS5_IJSC_S1I_EEEEEEEESI_SJ_SI_SJ_NS1D_6fusion15FusionCallbacksIS1H_NS1Q_17LinearCombinationISI_fSI_fLNS_15FloatRoundStyleE2EEES1J_S1P_JEEENS4_5SM1004TMEM4LOAD26SM100_TMEM_LOAD_32dp32b16xENS4_13SM90_TMA_LOADENS11_INS12_ILi1ELi4ELi3EEES15_NSS_INS5_IJS16_S1L_EEENS5_IJS1L_SC_EEEEEEENS4_39AutoVectorizingCopyWithAssumedAlignmentILi128EEENS4_14SM90_TMA_STOREES25_S27_S27_EEEvvEEEEvNT_6ParamsE,"a",@progbits
	.sectionflags	@""
	.align	4
.nv.constant0._ZN7cutlass13device_kernelINS_4gemm6kernel13GemmUniversalIN4cute5tupleIJiiiiEEENS1_10collective13CollectiveMmaINS1_35MainloopSm100TmaUmmaWarpSpecializedILi26ELi2ELi4ENS5_IJNS4_1CILi2EEENSA_ILi1EEESC_EEEEENS5_IJNSA_ILi128EEESF_NSA_ILi32EEEEEENS_10bfloat16_tENS5_IJlSC_lEEESI_SJ_NS4_8TiledMMAINS4_8MMA_AtomIJNS4_26SM100_MMA_F16BF16_2x1SM_SSISI_SI_fLi128ELi128ELNS4_4UMMA5MajorE0ELSO_0ELNSN_7ScaleInE0ELSP_0EEEEEENS4_6LayoutINS5_IJSC_SC_SC_EEENS5_IJNSA_ILi0EEESU_SU_EEEEENS5_IJNS4_10UnderscoreESX_SX_EEEEENS4_18SM100_TMA_2SM_LOADENS4_14ComposedLayoutINS4_7SwizzleILi2ELi4ELi3EEENS4_18smem_ptr_flag_bitsILi16EEENSS_INS5_IJNSA_ILi8EEESG_EEENS5_IJSG_SC_EEEEEEEvNS4_8identityES10_S1A_vS1B_EENS_8epilogue10collective18CollectiveEpilogueINS1D_23Sm100TmaWarpSpecializedILi4ELi2ELi16ELb1ELb0EEEJNS5_IJNSA_ILi64EEESF_SG_EEENS5_IJNSS_IS1I_SC_EENSS_INS5_IJNSA_ILi16EEESB_EEENS5_IJSC_S1I_EEEEEEEESI_SJ_SI_SJ_NS1D_6fusion15FusionCallbacksIS1H_NS1Q_17LinearCombinationISI_fSI_fLNS_15FloatRoundStyleE2EEES1J_S1P_JEEENS4_5SM1004TMEM4LOAD26SM100_TMEM_LOAD_32dp32b16xENS4_13SM90_TMA_LOADENS11_INS12_ILi1ELi4ELi3EEES15_NSS_INS5_IJS16_S1L_EEENS5_IJS1L_SC_EEEEEEENS4_39AutoVectorizingCopyWithAssumedAlignmentILi128EEENS4_14SM90_TMA_STOREES25_S27_S27_EEEvvEEEEvNT_6ParamsE:
	.zero		2944


//--------------------- SYMBOLS --------------------------

	.type		.nv.reservedSmem.offset0,@object
	.size		.nv.reservedSmem.offset0,0x4
	.type		.nv.reservedSmem.cap,@object
	.size		.nv.reservedSmem.cap,0x4
	.type		__assertfail,@function
